//
// Generated by NVIDIA NVVM Compiler
//
// Compiler Build ID: CL-36424714
// Cuda compilation tools, release 13.0, V13.0.88
// Based on NVVM 20.0.0
//

.version 9.0
.target sm_100
.address_size 64

	// .globl	cci_batch_f32
// _ZZ13cci_batch_f32E12s_win_static has been demoted
// _ZZ13cci_batch_f32E5s_sma has been demoted
// _ZZ16block_reduce_sumfE13warp_partials has been demoted

.visible .entry cci_batch_f32(
	.param .u64 .ptr .align 1 cci_batch_f32_param_0,
	.param .u64 .ptr .align 1 cci_batch_f32_param_1,
	.param .u32 cci_batch_f32_param_2,
	.param .u32 cci_batch_f32_param_3,
	.param .u32 cci_batch_f32_param_4,
	.param .u64 .ptr .align 1 cci_batch_f32_param_5
)
{
	.reg .pred 	%p<120>;
	.reg .b32 	%r<336>;
	.reg .b32 	%f<672>;
	.reg .b64 	%rd<100>;
	// demoted variable
	.shared .align 4 .b8 _ZZ13cci_batch_f32E12s_win_static[8192];
	// demoted variable
	.shared .align 4 .f32 _ZZ13cci_batch_f32E5s_sma;
	// demoted variable
	.shared .align 4 .b8 _ZZ16block_reduce_sumfE13warp_partials[128];
	ld.param.u64 	%rd21, [cci_batch_f32_param_0];
	ld.param.u64 	%rd20, [cci_batch_f32_param_1];
	ld.param.u32 	%r117, [cci_batch_f32_param_2];
	ld.param.u32 	%r119, [cci_batch_f32_param_3];
	ld.param.u32 	%r118, [cci_batch_f32_param_4];
	ld.param.u64 	%rd22, [cci_batch_f32_param_5];
	cvta.to.global.u64 	%rd1, %rd22;
	cvta.to.global.u64 	%rd2, %rd21;
	mov.u32 	%r1, %ctaid.x;
	setp.ge.s32 	%p2, %r1, %r119;
	@%p2 bra 	$L__BB0_114;
	cvta.to.global.u64 	%rd23, %rd20;
	mul.wide.u32 	%rd24, %r1, 4;
	add.s64 	%rd25, %rd23, %rd24;
	ld.global.nc.u32 	%r2, [%rd25];
	mul.lo.s32 	%r3, %r117, %r1;
	setp.lt.s32 	%p3, %r2, 1;
	setp.gt.s32 	%p4, %r2, %r117;
	or.pred  	%p5, %p3, %p4;
	@%p5 bra 	$L__BB0_3;
	setp.gt.s32 	%p6, %r118, -1;
	setp.gt.s32 	%p7, %r117, %r118;
	and.pred  	%p8, %p6, %p7;
	@%p8 bra 	$L__BB0_6;
$L__BB0_3:
	mov.u32 	%r299, %tid.x;
	setp.ge.s32 	%p117, %r299, %r117;
	@%p117 bra 	$L__BB0_114;
	mov.u32 	%r5, %ntid.x;
$L__BB0_5:
	add.s32 	%r297, %r299, %r3;
	mul.wide.s32 	%rd95, %r297, 4;
	add.s64 	%rd96, %rd1, %rd95;
	mov.b32 	%r298, 2143289344;
	st.global.u32 	[%rd96], %r298;
	add.s32 	%r299, %r299, %r5;
	setp.lt.s32 	%p118, %r299, %r117;
	@%p118 bra 	$L__BB0_5;
	bra.uni 	$L__BB0_114;
$L__BB0_6:
	sub.s32 	%r120, %r117, %r118;
	setp.ge.s32 	%p9, %r120, %r2;
	@%p9 bra 	$L__BB0_10;
	mov.u32 	%r300, %tid.x;
	setp.ge.s32 	%p115, %r300, %r117;
	@%p115 bra 	$L__BB0_114;
	mov.u32 	%r9, %ntid.x;
$L__BB0_9:
	add.s32 	%r295, %r300, %r3;
	mul.wide.s32 	%rd93, %r295, 4;
	add.s64 	%rd94, %rd1, %rd93;
	mov.b32 	%r296, 2143289344;
	st.global.u32 	[%rd94], %r296;
	add.s32 	%r300, %r300, %r9;
	setp.lt.s32 	%p116, %r300, %r117;
	@%p116 bra 	$L__BB0_9;
	bra.uni 	$L__BB0_114;
$L__BB0_10:
	cvt.rn.f32.u32 	%f1, %r2;
	rcp.rn.f32 	%f2, %f1;
	add.s32 	%r316, %r2, %r118;
	add.s32 	%r13, %r316, -1;
	mov.u32 	%r14, %tid.x;
	setp.ge.u32 	%p10, %r14, %r13;
	@%p10 bra 	$L__BB0_13;
	mov.u32 	%r15, %ntid.x;
	mov.u32 	%r301, %r14;
$L__BB0_12:
	add.s32 	%r121, %r301, %r3;
	mul.wide.s32 	%rd26, %r121, 4;
	add.s64 	%rd27, %rd1, %rd26;
	mov.b32 	%r122, 2143289344;
	st.global.u32 	[%rd27], %r122;
	add.s32 	%r301, %r301, %r15;
	setp.lt.s32 	%p11, %r301, %r13;
	@%p11 bra 	$L__BB0_12;
$L__BB0_13:
	bar.sync 	0;
	setp.gt.u32 	%p12, %r2, 2048;
	@%p12 bra 	$L__BB0_74;
	setp.ge.u32 	%p39, %r14, %r2;
	@%p39 bra 	$L__BB0_21;
	mov.u32 	%r18, %ntid.x;
	add.s32 	%r141, %r14, %r18;
	max.u32 	%r142, %r2, %r141;
	setp.lt.u32 	%p40, %r141, %r2;
	selp.u32 	%r143, 1, 0, %p40;
	add.s32 	%r144, %r141, %r143;
	sub.s32 	%r145, %r142, %r144;
	div.u32 	%r146, %r145, %r18;
	add.s32 	%r19, %r146, %r143;
	and.b32  	%r147, %r19, 3;
	setp.eq.s32 	%p41, %r147, 3;
	mov.u32 	%r305, %r14;
	@%p41 bra 	$L__BB0_18;
	add.s32 	%r148, %r19, 1;
	and.b32  	%r149, %r148, 3;
	shl.b32 	%r150, %r14, 2;
	mov.u32 	%r151, _ZZ13cci_batch_f32E12s_win_static;
	add.s32 	%r303, %r151, %r150;
	shl.b32 	%r21, %r18, 2;
	add.s32 	%r152, %r14, %r118;
	mul.wide.u32 	%rd74, %r152, 4;
	add.s64 	%rd97, %rd2, %rd74;
	mul.wide.u32 	%rd4, %r18, 4;
	neg.s32 	%r302, %r149;
	mad.lo.s32 	%r305, %r18, %r149, %r14;
$L__BB0_17:
	.pragma "nounroll";
	ld.global.nc.f32 	%f474, [%rd97];
	st.shared.f32 	[%r303], %f474;
	add.s32 	%r303, %r303, %r21;
	add.s64 	%rd97, %rd97, %rd4;
	add.s32 	%r302, %r302, 1;
	setp.ne.s32 	%p42, %r302, 0;
	@%p42 bra 	$L__BB0_17;
$L__BB0_18:
	setp.lt.u32 	%p43, %r19, 3;
	@%p43 bra 	$L__BB0_21;
	mov.u32 	%r155, _ZZ13cci_batch_f32E12s_win_static;
	shl.b32 	%r158, %r18, 2;
$L__BB0_20:
	add.s32 	%r153, %r305, %r118;
	mul.wide.u32 	%rd75, %r153, 4;
	add.s64 	%rd76, %rd2, %rd75;
	ld.global.nc.f32 	%f475, [%rd76];
	shl.b32 	%r154, %r305, 2;
	add.s32 	%r156, %r155, %r154;
	st.shared.f32 	[%r156], %f475;
	add.s32 	%r157, %r153, %r18;
	mul.wide.u32 	%rd77, %r157, 4;
	add.s64 	%rd78, %rd2, %rd77;
	ld.global.nc.f32 	%f476, [%rd78];
	add.s32 	%r159, %r156, %r158;
	st.shared.f32 	[%r159], %f476;
	add.s32 	%r160, %r157, %r18;
	mul.wide.u32 	%rd79, %r160, 4;
	add.s64 	%rd80, %rd2, %rd79;
	ld.global.nc.f32 	%f477, [%rd80];
	add.s32 	%r161, %r159, %r158;
	st.shared.f32 	[%r161], %f477;
	add.s32 	%r162, %r160, %r18;
	mul.wide.u32 	%rd81, %r162, 4;
	add.s64 	%rd82, %rd2, %rd81;
	ld.global.nc.f32 	%f478, [%rd82];
	add.s32 	%r163, %r161, %r158;
	st.shared.f32 	[%r163], %f478;
	add.s32 	%r305, %r158, %r305;
	setp.lt.s32 	%p44, %r305, %r2;
	@%p44 bra 	$L__BB0_20;
$L__BB0_21:
	setp.ge.u32 	%p45, %r14, %r2;
	bar.sync 	0;
	mov.f32 	%f620, 0f00000000;
	@%p45 bra 	$L__BB0_28;
	mov.u32 	%r31, %ntid.x;
	add.s32 	%r164, %r14, %r31;
	max.u32 	%r165, %r2, %r164;
	setp.lt.u32 	%p46, %r164, %r2;
	selp.u32 	%r166, 1, 0, %p46;
	add.s32 	%r167, %r164, %r166;
	sub.s32 	%r168, %r165, %r167;
	div.u32 	%r169, %r168, %r31;
	add.s32 	%r32, %r169, %r166;
	and.b32  	%r170, %r32, 3;
	setp.eq.s32 	%p47, %r170, 3;
	mov.f32 	%f620, 0f00000000;
	mov.u32 	%r309, %r14;
	@%p47 bra 	$L__BB0_25;
	shl.b32 	%r171, %r14, 2;
	mov.u32 	%r172, _ZZ13cci_batch_f32E12s_win_static;
	add.s32 	%r307, %r172, %r171;
	shl.b32 	%r34, %r31, 2;
	add.s32 	%r173, %r32, 1;
	and.b32  	%r174, %r173, 3;
	neg.s32 	%r306, %r174;
	mov.f32 	%f620, 0f00000000;
	mov.u32 	%r309, %r14;
$L__BB0_24:
	.pragma "nounroll";
	ld.shared.f32 	%f483, [%r307];
	add.f32 	%f620, %f620, %f483;
	add.s32 	%r309, %r309, %r31;
	add.s32 	%r307, %r307, %r34;
	add.s32 	%r306, %r306, 1;
	setp.ne.s32 	%p48, %r306, 0;
	@%p48 bra 	$L__BB0_24;
$L__BB0_25:
	setp.lt.u32 	%p49, %r32, 3;
	@%p49 bra 	$L__BB0_28;
	mov.u32 	%r176, _ZZ13cci_batch_f32E12s_win_static;
	shl.b32 	%r178, %r31, 2;
$L__BB0_27:
	shl.b32 	%r175, %r309, 2;
	add.s32 	%r177, %r176, %r175;
	ld.shared.f32 	%f484, [%r177];
	add.f32 	%f485, %f620, %f484;
	add.s32 	%r179, %r177, %r178;
	ld.shared.f32 	%f486, [%r179];
	add.f32 	%f487, %f485, %f486;
	add.s32 	%r180, %r179, %r178;
	ld.shared.f32 	%f488, [%r180];
	add.f32 	%f489, %f487, %f488;
	add.s32 	%r181, %r180, %r178;
	ld.shared.f32 	%f490, [%r181];
	add.f32 	%f620, %f489, %f490;
	add.s32 	%r309, %r178, %r309;
	setp.lt.s32 	%p50, %r309, %r2;
	@%p50 bra 	$L__BB0_27;
$L__BB0_28:
	and.b32  	%r45, %r14, 31;
	mov.b32 	%r182, %f620;
	shfl.sync.down.b32	%r183|%p51, %r182, 16, 31, -1;
	mov.b32 	%f491, %r183;
	add.f32 	%f492, %f620, %f491;
	mov.b32 	%r184, %f492;
	shfl.sync.down.b32	%r185|%p52, %r184, 8, 31, -1;
	mov.b32 	%f493, %r185;
	add.f32 	%f494, %f492, %f493;
	mov.b32 	%r186, %f494;
	shfl.sync.down.b32	%r187|%p53, %r186, 4, 31, -1;
	mov.b32 	%f495, %r187;
	add.f32 	%f496, %f494, %f495;
	mov.b32 	%r188, %f496;
	shfl.sync.down.b32	%r189|%p54, %r188, 2, 31, -1;
	mov.b32 	%f497, %r189;
	add.f32 	%f498, %f496, %f497;
	mov.b32 	%r190, %f498;
	shfl.sync.down.b32	%r191|%p55, %r190, 1, 31, -1;
	mov.b32 	%f499, %r191;
	add.f32 	%f10, %f498, %f499;
	setp.ne.s32 	%p56, %r45, 0;
	shr.u32 	%r192, %r14, 3;
	mov.u32 	%r193, _ZZ16block_reduce_sumfE13warp_partials;
	add.s32 	%r46, %r193, %r192;
	@%p56 bra 	$L__BB0_30;
	st.shared.f32 	[%r46], %f10;
$L__BB0_30:
	bar.sync 	0;
	setp.gt.u32 	%p58, %r14, 31;
	shl.b32 	%r194, %r45, 2;
	add.s32 	%r47, %r193, %r194;
	mov.f32 	%f633, 0f00000000;
	mov.pred 	%p119, 0;
	@%p58 bra 	$L__BB0_35;
	mov.u32 	%r196, %ntid.x;
	add.s32 	%r197, %r196, 31;
	shr.u32 	%r198, %r197, 5;
	setp.ge.u32 	%p59, %r45, %r198;
	mov.f32 	%f621, 0f00000000;
	@%p59 bra 	$L__BB0_33;
	ld.shared.f32 	%f621, [%r47];
$L__BB0_33:
	mov.b32 	%r199, %f621;
	shfl.sync.down.b32	%r200|%p61, %r199, 16, 31, -1;
	mov.b32 	%f502, %r200;
	add.f32 	%f503, %f621, %f502;
	mov.b32 	%r201, %f503;
	shfl.sync.down.b32	%r202|%p62, %r201, 8, 31, -1;
	mov.b32 	%f504, %r202;
	add.f32 	%f505, %f503, %f504;
	mov.b32 	%r203, %f505;
	shfl.sync.down.b32	%r204|%p63, %r203, 4, 31, -1;
	mov.b32 	%f506, %r204;
	add.f32 	%f507, %f505, %f506;
	mov.b32 	%r205, %f507;
	shfl.sync.down.b32	%r206|%p64, %r205, 2, 31, -1;
	mov.b32 	%f508, %r206;
	add.f32 	%f509, %f507, %f508;
	mov.b32 	%r207, %f509;
	shfl.sync.down.b32	%r208|%p65, %r207, 1, 31, -1;
	mov.b32 	%f510, %r208;
	add.f32 	%f633, %f509, %f510;
	setp.ne.s32 	%p66, %r14, 0;
	@%p66 bra 	$L__BB0_35;
	mul.f32 	%f511, %f2, %f633;
	st.shared.f32 	[_ZZ13cci_batch_f32E5s_sma], %f511;
	mov.pred 	%p119, -1;
$L__BB0_35:
	setp.ge.u32 	%p68, %r14, %r2;
	bar.sync 	0;
	mov.f32 	%f627, 0f00000000;
	ld.shared.f32 	%f15, [_ZZ13cci_batch_f32E5s_sma];
	@%p68 bra 	$L__BB0_42;
	mov.u32 	%r48, %ntid.x;
	add.s32 	%r209, %r14, %r48;
	max.u32 	%r210, %r2, %r209;
	setp.lt.u32 	%p69, %r209, %r2;
	selp.u32 	%r211, 1, 0, %p69;
	add.s32 	%r212, %r209, %r211;
	sub.s32 	%r213, %r210, %r212;
	div.u32 	%r214, %r213, %r48;
	add.s32 	%r49, %r214, %r211;
	and.b32  	%r215, %r49, 3;
	setp.eq.s32 	%p70, %r215, 3;
	mov.f32 	%f627, 0f00000000;
	mov.u32 	%r314, %r14;
	@%p70 bra 	$L__BB0_39;
	shl.b32 	%r216, %r14, 2;
	mov.u32 	%r217, _ZZ13cci_batch_f32E12s_win_static;
	add.s32 	%r312, %r217, %r216;
	shl.b32 	%r51, %r48, 2;
	add.s32 	%r218, %r49, 1;
	and.b32  	%r219, %r218, 3;
	neg.s32 	%r311, %r219;
	mov.f32 	%f627, 0f00000000;
	mov.u32 	%r314, %r14;
$L__BB0_38:
	.pragma "nounroll";
	ld.shared.f32 	%f516, [%r312];
	sub.f32 	%f517, %f516, %f15;
	abs.f32 	%f518, %f517;
	add.f32 	%f627, %f627, %f518;
	add.s32 	%r314, %r314, %r48;
	add.s32 	%r312, %r312, %r51;
	add.s32 	%r311, %r311, 1;
	setp.ne.s32 	%p71, %r311, 0;
	@%p71 bra 	$L__BB0_38;
$L__BB0_39:
	setp.lt.u32 	%p72, %r49, 3;
	@%p72 bra 	$L__BB0_42;
	mov.u32 	%r221, _ZZ13cci_batch_f32E12s_win_static;
	shl.b32 	%r223, %r48, 2;
$L__BB0_41:
	shl.b32 	%r220, %r314, 2;
	add.s32 	%r222, %r221, %r220;
	ld.shared.f32 	%f519, [%r222];
	sub.f32 	%f520, %f519, %f15;
	abs.f32 	%f521, %f520;
	add.f32 	%f522, %f627, %f521;
	add.s32 	%r224, %r222, %r223;
	ld.shared.f32 	%f523, [%r224];
	sub.f32 	%f524, %f523, %f15;
	abs.f32 	%f525, %f524;
	add.f32 	%f526, %f522, %f525;
	add.s32 	%r225, %r224, %r223;
	ld.shared.f32 	%f527, [%r225];
	sub.f32 	%f528, %f527, %f15;
	abs.f32 	%f529, %f528;
	add.f32 	%f530, %f526, %f529;
	add.s32 	%r226, %r225, %r223;
	ld.shared.f32 	%f531, [%r226];
	sub.f32 	%f532, %f531, %f15;
	abs.f32 	%f533, %f532;
	add.f32 	%f627, %f530, %f533;
	add.s32 	%r314, %r223, %r314;
	setp.lt.s32 	%p73, %r314, %r2;
	@%p73 bra 	$L__BB0_41;
$L__BB0_42:
	setp.ne.s32 	%p74, %r45, 0;
	mov.b32 	%r227, %f627;
	shfl.sync.down.b32	%r228|%p75, %r227, 16, 31, -1;
	mov.b32 	%f534, %r228;
	add.f32 	%f535, %f627, %f534;
	mov.b32 	%r229, %f535;
	shfl.sync.down.b32	%r230|%p76, %r229, 8, 31, -1;
	mov.b32 	%f536, %r230;
	add.f32 	%f537, %f535, %f536;
	mov.b32 	%r231, %f537;
	shfl.sync.down.b32	%r232|%p77, %r231, 4, 31, -1;
	mov.b32 	%f538, %r232;
	add.f32 	%f539, %f537, %f538;
	mov.b32 	%r233, %f539;
	shfl.sync.down.b32	%r234|%p78, %r233, 2, 31, -1;
	mov.b32 	%f540, %r234;
	add.f32 	%f541, %f539, %f540;
	mov.b32 	%r235, %f541;
	shfl.sync.down.b32	%r236|%p79, %r235, 1, 31, -1;
	mov.b32 	%f542, %r236;
	add.f32 	%f23, %f541, %f542;
	@%p74 bra 	$L__BB0_44;
	st.shared.f32 	[%r46], %f23;
$L__BB0_44:
	setp.gt.u32 	%p80, %r14, 31;
	bar.sync 	0;
	mov.f32 	%f629, 0f00000000;
	@%p80 bra 	$L__BB0_48;
	mov.u32 	%r237, %ntid.x;
	add.s32 	%r238, %r237, 31;
	shr.u32 	%r239, %r238, 5;
	setp.ge.u32 	%p81, %r45, %r239;
	mov.f32 	%f628, 0f00000000;
	@%p81 bra 	$L__BB0_47;
	ld.shared.f32 	%f628, [%r47];
$L__BB0_47:
	mov.b32 	%r240, %f628;
	shfl.sync.down.b32	%r241|%p82, %r240, 16, 31, -1;
	mov.b32 	%f545, %r241;
	add.f32 	%f546, %f628, %f545;
	mov.b32 	%r242, %f546;
	shfl.sync.down.b32	%r243|%p83, %r242, 8, 31, -1;
	mov.b32 	%f547, %r243;
	add.f32 	%f548, %f546, %f547;
	mov.b32 	%r244, %f548;
	shfl.sync.down.b32	%r245|%p84, %r244, 4, 31, -1;
	mov.b32 	%f549, %r245;
	add.f32 	%f550, %f548, %f549;
	mov.b32 	%r246, %f550;
	shfl.sync.down.b32	%r247|%p85, %r246, 2, 31, -1;
	mov.b32 	%f551, %r247;
	add.f32 	%f552, %f550, %f551;
	mov.b32 	%r248, %f552;
	shfl.sync.down.b32	%r249|%p86, %r248, 1, 31, -1;
	mov.b32 	%f553, %r249;
	add.f32 	%f629, %f552, %f553;
$L__BB0_48:
	not.pred 	%p87, %p119;
	@%p87 bra 	$L__BB0_52;
	mul.f32 	%f555, %f2, %f629;
	mul.f32 	%f28, %f555, 0f3C75C28F;
	cvt.u64.u32 	%rd7, %r13;
	setp.eq.f32 	%p88, %f28, 0f00000000;
	mov.f32 	%f630, 0f00000000;
	@%p88 bra 	$L__BB0_51;
	shl.b64 	%rd83, %rd7, 2;
	add.s64 	%rd84, %rd2, %rd83;
	ld.global.nc.f32 	%f556, [%rd84];
	sub.f32 	%f557, %f556, %f15;
	div.rn.f32 	%f630, %f557, %f28;
$L__BB0_51:
	cvt.s64.s32 	%rd85, %r3;
	cvt.u64.u32 	%rd86, %r316;
	add.s64 	%rd87, %rd86, %rd85;
	shl.b64 	%rd88, %rd87, 2;
	add.s64 	%rd89, %rd1, %rd88;
	st.global.f32 	[%rd89+-4], %f630;
$L__BB0_52:
	bar.sync 	0;
	setp.ge.s32 	%p89, %r316, %r117;
	@%p89 bra 	$L__BB0_114;
	mov.u32 	%r251, %ntid.x;
	add.s32 	%r252, %r251, 31;
	shr.u32 	%r62, %r252, 5;
	add.s32 	%r63, %r14, %r251;
	max.u32 	%r253, %r2, %r63;
	setp.lt.u32 	%p90, %r63, %r2;
	selp.u32 	%r254, 1, 0, %p90;
	add.s32 	%r255, %r63, %r254;
	sub.s32 	%r256, %r253, %r255;
	div.u32 	%r257, %r256, %r251;
	add.s32 	%r64, %r257, %r254;
	shl.b32 	%r258, %r14, 2;
	mov.u32 	%r259, _ZZ13cci_batch_f32E12s_win_static;
	add.s32 	%r65, %r259, %r258;
	shl.b32 	%r66, %r251, 2;
	add.s32 	%r67, %r65, %r66;
	add.s32 	%r68, %r63, %r251;
	add.s32 	%r69, %r68, %r251;
	mov.f32 	%f634, 0f00000000;
	mov.b32 	%r318, 0;
$L__BB0_54:
	mul.wide.u32 	%rd90, %r316, 4;
	add.s64 	%rd8, %rd2, %rd90;
	@%p87 bra 	$L__BB0_56;
	ld.global.nc.f32 	%f559, [%rd8];
	shl.b32 	%r260, %r318, 2;
	mov.u32 	%r261, _ZZ13cci_batch_f32E12s_win_static;
	add.s32 	%r262, %r261, %r260;
	ld.shared.f32 	%f560, [%r262];
	st.shared.f32 	[%r262], %f559;
	add.s32 	%r263, %r318, 1;
	setp.eq.s32 	%p92, %r263, %r2;
	selp.b32 	%r318, 0, %r263, %p92;
	sub.f32 	%f561, %f559, %f560;
	sub.f32 	%f562, %f561, %f634;
	add.f32 	%f33, %f633, %f562;
	sub.f32 	%f563, %f33, %f633;
	sub.f32 	%f634, %f563, %f562;
	mul.f32 	%f564, %f2, %f33;
	st.shared.f32 	[_ZZ13cci_batch_f32E5s_sma], %f564;
	mov.f32 	%f633, %f33;
$L__BB0_56:
	setp.ge.u32 	%p93, %r14, %r2;
	bar.sync 	0;
	mov.f32 	%f638, 0f00000000;
	ld.shared.f32 	%f37, [_ZZ13cci_batch_f32E5s_sma];
	@%p93 bra 	$L__BB0_63;
	and.b32  	%r264, %r64, 3;
	setp.eq.s32 	%p94, %r264, 3;
	mov.f32 	%f638, 0f00000000;
	mov.u32 	%r319, %r14;
	@%p94 bra 	$L__BB0_61;
	setp.eq.s32 	%p95, %r264, 0;
	ld.shared.f32 	%f568, [%r65];
	sub.f32 	%f569, %f568, %f37;
	abs.f32 	%f570, %f569;
	add.f32 	%f638, %f570, 0f00000000;
	mov.u32 	%r319, %r63;
	@%p95 bra 	$L__BB0_61;
	setp.eq.s32 	%p96, %r264, 1;
	ld.shared.f32 	%f571, [%r67];
	sub.f32 	%f572, %f571, %f37;
	abs.f32 	%f573, %f572;
	add.f32 	%f638, %f638, %f573;
	mov.u32 	%r319, %r68;
	@%p96 bra 	$L__BB0_61;
	add.s32 	%r267, %r67, %r66;
	ld.shared.f32 	%f574, [%r267];
	sub.f32 	%f575, %f574, %f37;
	abs.f32 	%f576, %f575;
	add.f32 	%f638, %f638, %f576;
	mov.u32 	%r319, %r69;
$L__BB0_61:
	setp.lt.u32 	%p97, %r64, 3;
	@%p97 bra 	$L__BB0_63;
$L__BB0_62:
	shl.b32 	%r268, %r319, 2;
	mov.u32 	%r269, _ZZ13cci_batch_f32E12s_win_static;
	add.s32 	%r270, %r269, %r268;
	ld.shared.f32 	%f577, [%r270];
	sub.f32 	%f578, %f577, %f37;
	abs.f32 	%f579, %f578;
	add.f32 	%f580, %f638, %f579;
	add.s32 	%r271, %r270, %r66;
	ld.shared.f32 	%f581, [%r271];
	sub.f32 	%f582, %f581, %f37;
	abs.f32 	%f583, %f582;
	add.f32 	%f584, %f580, %f583;
	add.s32 	%r272, %r271, %r66;
	ld.shared.f32 	%f585, [%r272];
	sub.f32 	%f586, %f585, %f37;
	abs.f32 	%f587, %f586;
	add.f32 	%f588, %f584, %f587;
	add.s32 	%r273, %r272, %r66;
	ld.shared.f32 	%f589, [%r273];
	sub.f32 	%f590, %f589, %f37;
	abs.f32 	%f591, %f590;
	add.f32 	%f638, %f588, %f591;
	add.s32 	%r319, %r66, %r319;
	setp.lt.s32 	%p98, %r319, %r2;
	@%p98 bra 	$L__BB0_62;
$L__BB0_63:
	setp.ne.s32 	%p99, %r45, 0;
	mov.b32 	%r274, %f638;
	shfl.sync.down.b32	%r275|%p100, %r274, 16, 31, -1;
	mov.b32 	%f592, %r275;
	add.f32 	%f593, %f638, %f592;
	mov.b32 	%r276, %f593;
	shfl.sync.down.b32	%r277|%p101, %r276, 8, 31, -1;
	mov.b32 	%f594, %r277;
	add.f32 	%f595, %f593, %f594;
	mov.b32 	%r278, %f595;
	shfl.sync.down.b32	%r279|%p102, %r278, 4, 31, -1;
	mov.b32 	%f596, %r279;
	add.f32 	%f597, %f595, %f596;
	mov.b32 	%r280, %f597;
	shfl.sync.down.b32	%r281|%p103, %r280, 2, 31, -1;
	mov.b32 	%f598, %r281;
	add.f32 	%f599, %f597, %f598;
	mov.b32 	%r282, %f599;
	shfl.sync.down.b32	%r283|%p104, %r282, 1, 31, -1;
	mov.b32 	%f600, %r283;
	add.f32 	%f46, %f599, %f600;
	@%p99 bra 	$L__BB0_65;
	st.shared.f32 	[%r46], %f46;
$L__BB0_65:
	setp.gt.u32 	%p105, %r14, 31;
	bar.sync 	0;
	mov.f32 	%f640, 0f00000000;
	@%p105 bra 	$L__BB0_69;
	setp.ge.u32 	%p106, %r45, %r62;
	mov.f32 	%f639, 0f00000000;
	@%p106 bra 	$L__BB0_68;
	ld.shared.f32 	%f639, [%r47];
$L__BB0_68:
	mov.b32 	%r284, %f639;
	shfl.sync.down.b32	%r285|%p107, %r284, 16, 31, -1;
	mov.b32 	%f603, %r285;
	add.f32 	%f604, %f639, %f603;
	mov.b32 	%r286, %f604;
	shfl.sync.down.b32	%r287|%p108, %r286, 8, 31, -1;
	mov.b32 	%f605, %r287;
	add.f32 	%f606, %f604, %f605;
	mov.b32 	%r288, %f606;
	shfl.sync.down.b32	%r289|%p109, %r288, 4, 31, -1;
	mov.b32 	%f607, %r289;
	add.f32 	%f608, %f606, %f607;
	mov.b32 	%r290, %f608;
	shfl.sync.down.b32	%r291|%p110, %r290, 2, 31, -1;
	mov.b32 	%f609, %r291;
	add.f32 	%f610, %f608, %f609;
	mov.b32 	%r292, %f610;
	shfl.sync.down.b32	%r293|%p111, %r292, 1, 31, -1;
	mov.b32 	%f611, %r293;
	add.f32 	%f640, %f610, %f611;
$L__BB0_69:
	@%p87 bra 	$L__BB0_73;
	mul.f32 	%f613, %f2, %f640;
	mul.f32 	%f51, %f613, 0f3C75C28F;
	setp.eq.f32 	%p113, %f51, 0f00000000;
	mov.f32 	%f641, 0f00000000;
	@%p113 bra 	$L__BB0_72;
	ld.global.nc.f32 	%f614, [%rd8];
	sub.f32 	%f615, %f614, %f37;
	div.rn.f32 	%f641, %f615, %f51;
$L__BB0_72:
	add.s32 	%r294, %r316, %r3;
	mul.wide.s32 	%rd91, %r294, 4;
	add.s64 	%rd92, %rd1, %rd91;
	st.global.f32 	[%rd92], %f641;
$L__BB0_73:
	bar.sync 	0;
	add.s32 	%r316, %r316, 1;
	setp.lt.s32 	%p114, %r316, %r117;
	@%p114 bra 	$L__BB0_54;
	bra.uni 	$L__BB0_114;
$L__BB0_74:
	setp.ne.s32 	%p13, %r14, 0;
	@%p13 bra 	$L__BB0_114;
	and.b32  	%r78, %r2, 15;
	and.b32  	%r328, %r2, 2147483632;
	mov.f32 	%f648, 0f00000000;
	mov.b32 	%r321, 0;
$L__BB0_76:
	.pragma "nounroll";
	mov.u32 	%r80, %r321;
	add.s32 	%r124, %r80, %r118;
	mul.wide.u32 	%rd28, %r124, 4;
	add.s64 	%rd9, %rd2, %rd28;
	ld.global.nc.f32 	%f113, [%rd9];
	add.f32 	%f114, %f648, %f113;
	ld.global.nc.f32 	%f115, [%rd9+4];
	add.f32 	%f116, %f114, %f115;
	ld.global.nc.f32 	%f117, [%rd9+8];
	add.f32 	%f118, %f116, %f117;
	ld.global.nc.f32 	%f119, [%rd9+12];
	add.f32 	%f120, %f118, %f119;
	ld.global.nc.f32 	%f121, [%rd9+16];
	add.f32 	%f122, %f120, %f121;
	ld.global.nc.f32 	%f123, [%rd9+20];
	add.f32 	%f124, %f122, %f123;
	ld.global.nc.f32 	%f125, [%rd9+24];
	add.f32 	%f126, %f124, %f125;
	ld.global.nc.f32 	%f127, [%rd9+28];
	add.f32 	%f128, %f126, %f127;
	ld.global.nc.f32 	%f129, [%rd9+32];
	add.f32 	%f130, %f128, %f129;
	ld.global.nc.f32 	%f131, [%rd9+36];
	add.f32 	%f132, %f130, %f131;
	ld.global.nc.f32 	%f133, [%rd9+40];
	add.f32 	%f134, %f132, %f133;
	ld.global.nc.f32 	%f135, [%rd9+44];
	add.f32 	%f136, %f134, %f135;
	ld.global.nc.f32 	%f137, [%rd9+48];
	add.f32 	%f138, %f136, %f137;
	ld.global.nc.f32 	%f139, [%rd9+52];
	add.f32 	%f140, %f138, %f139;
	ld.global.nc.f32 	%f141, [%rd9+56];
	add.f32 	%f142, %f140, %f141;
	ld.global.nc.f32 	%f143, [%rd9+60];
	add.f32 	%f648, %f142, %f143;
	add.s32 	%r321, %r80, 16;
	setp.ne.s32 	%p14, %r321, %r328;
	@%p14 bra 	$L__BB0_76;
	setp.eq.s32 	%p15, %r78, 0;
	@%p15 bra 	$L__BB0_86;
	and.b32  	%r82, %r2, 7;
	setp.lt.u32 	%p16, %r78, 8;
	mov.u32 	%r323, %r328;
	@%p16 bra 	$L__BB0_80;
	ld.global.nc.f32 	%f145, [%rd9+64];
	add.f32 	%f146, %f648, %f145;
	ld.global.nc.f32 	%f147, [%rd9+68];
	add.f32 	%f148, %f146, %f147;
	ld.global.nc.f32 	%f149, [%rd9+72];
	add.f32 	%f150, %f148, %f149;
	ld.global.nc.f32 	%f151, [%rd9+76];
	add.f32 	%f152, %f150, %f151;
	ld.global.nc.f32 	%f153, [%rd9+80];
	add.f32 	%f154, %f152, %f153;
	ld.global.nc.f32 	%f155, [%rd9+84];
	add.f32 	%f156, %f154, %f155;
	ld.global.nc.f32 	%f157, [%rd9+88];
	add.f32 	%f158, %f156, %f157;
	ld.global.nc.f32 	%f159, [%rd9+92];
	add.f32 	%f648, %f158, %f159;
	add.s32 	%r323, %r80, 24;
$L__BB0_80:
	setp.eq.s32 	%p17, %r82, 0;
	@%p17 bra 	$L__BB0_86;
	and.b32  	%r85, %r2, 3;
	setp.lt.u32 	%p18, %r82, 4;
	@%p18 bra 	$L__BB0_83;
	add.s32 	%r125, %r323, %r118;
	mul.wide.u32 	%rd29, %r125, 4;
	add.s64 	%rd30, %rd2, %rd29;
	ld.global.nc.f32 	%f161, [%rd30];
	add.f32 	%f162, %f648, %f161;
	cvt.u64.u32 	%rd31, %r118;
	cvt.u64.u32 	%rd32, %r323;
	add.s64 	%rd33, %rd32, %rd31;
	shl.b64 	%rd34, %rd33, 2;
	add.s64 	%rd35, %rd2, %rd34;
	ld.global.nc.f32 	%f163, [%rd35+4];
	add.f32 	%f164, %f162, %f163;
	ld.global.nc.f32 	%f165, [%rd35+8];
	add.f32 	%f166, %f164, %f165;
	ld.global.nc.f32 	%f167, [%rd35+12];
	add.f32 	%f648, %f166, %f167;
	add.s32 	%r323, %r323, 4;
$L__BB0_83:
	setp.eq.s32 	%p19, %r85, 0;
	@%p19 bra 	$L__BB0_86;
	mov.b32 	%r325, 0;
$L__BB0_85:
	.pragma "nounroll";
	add.s32 	%r127, %r323, %r118;
	mul.wide.u32 	%rd36, %r127, 4;
	add.s64 	%rd37, %rd2, %rd36;
	ld.global.nc.f32 	%f168, [%rd37];
	add.f32 	%f648, %f648, %f168;
	add.s32 	%r323, %r323, 1;
	add.s32 	%r325, %r325, 1;
	setp.ne.s32 	%p20, %r325, %r85;
	@%p20 bra 	$L__BB0_85;
$L__BB0_86:
	mul.f32 	%f65, %f2, %f648;
	mov.f32 	%f652, 0f00000000;
	mov.b32 	%r326, 0;
	mov.f32 	%f659, %f652;
$L__BB0_87:
	.pragma "nounroll";
	mov.u32 	%r92, %r326;
	add.s32 	%r129, %r92, %r118;
	mul.wide.u32 	%rd38, %r129, 4;
	add.s64 	%rd10, %rd2, %rd38;
	ld.global.nc.f32 	%f170, [%rd10];
	sub.f32 	%f171, %f170, %f65;
	abs.f32 	%f172, %f171;
	sub.f32 	%f173, %f172, %f652;
	add.f32 	%f174, %f659, %f173;
	sub.f32 	%f175, %f174, %f659;
	sub.f32 	%f176, %f175, %f173;
	ld.global.nc.f32 	%f177, [%rd10+4];
	sub.f32 	%f178, %f177, %f65;
	abs.f32 	%f179, %f178;
	sub.f32 	%f180, %f179, %f176;
	add.f32 	%f181, %f174, %f180;
	sub.f32 	%f182, %f181, %f174;
	sub.f32 	%f183, %f182, %f180;
	ld.global.nc.f32 	%f184, [%rd10+8];
	sub.f32 	%f185, %f184, %f65;
	abs.f32 	%f186, %f185;
	sub.f32 	%f187, %f186, %f183;
	add.f32 	%f188, %f181, %f187;
	sub.f32 	%f189, %f188, %f181;
	sub.f32 	%f190, %f189, %f187;
	ld.global.nc.f32 	%f191, [%rd10+12];
	sub.f32 	%f192, %f191, %f65;
	abs.f32 	%f193, %f192;
	sub.f32 	%f194, %f193, %f190;
	add.f32 	%f195, %f188, %f194;
	sub.f32 	%f196, %f195, %f188;
	sub.f32 	%f197, %f196, %f194;
	ld.global.nc.f32 	%f198, [%rd10+16];
	sub.f32 	%f199, %f198, %f65;
	abs.f32 	%f200, %f199;
	sub.f32 	%f201, %f200, %f197;
	add.f32 	%f202, %f195, %f201;
	sub.f32 	%f203, %f202, %f195;
	sub.f32 	%f204, %f203, %f201;
	ld.global.nc.f32 	%f205, [%rd10+20];
	sub.f32 	%f206, %f205, %f65;
	abs.f32 	%f207, %f206;
	sub.f32 	%f208, %f207, %f204;
	add.f32 	%f209, %f202, %f208;
	sub.f32 	%f210, %f209, %f202;
	sub.f32 	%f211, %f210, %f208;
	ld.global.nc.f32 	%f212, [%rd10+24];
	sub.f32 	%f213, %f212, %f65;
	abs.f32 	%f214, %f213;
	sub.f32 	%f215, %f214, %f211;
	add.f32 	%f216, %f209, %f215;
	sub.f32 	%f217, %f216, %f209;
	sub.f32 	%f218, %f217, %f215;
	ld.global.nc.f32 	%f219, [%rd10+28];
	sub.f32 	%f220, %f219, %f65;
	abs.f32 	%f221, %f220;
	sub.f32 	%f222, %f221, %f218;
	add.f32 	%f223, %f216, %f222;
	sub.f32 	%f224, %f223, %f216;
	sub.f32 	%f225, %f224, %f222;
	ld.global.nc.f32 	%f226, [%rd10+32];
	sub.f32 	%f227, %f226, %f65;
	abs.f32 	%f228, %f227;
	sub.f32 	%f229, %f228, %f225;
	add.f32 	%f230, %f223, %f229;
	sub.f32 	%f231, %f230, %f223;
	sub.f32 	%f232, %f231, %f229;
	ld.global.nc.f32 	%f233, [%rd10+36];
	sub.f32 	%f234, %f233, %f65;
	abs.f32 	%f235, %f234;
	sub.f32 	%f236, %f235, %f232;
	add.f32 	%f237, %f230, %f236;
	sub.f32 	%f238, %f237, %f230;
	sub.f32 	%f239, %f238, %f236;
	ld.global.nc.f32 	%f240, [%rd10+40];
	sub.f32 	%f241, %f240, %f65;
	abs.f32 	%f242, %f241;
	sub.f32 	%f243, %f242, %f239;
	add.f32 	%f244, %f237, %f243;
	sub.f32 	%f245, %f244, %f237;
	sub.f32 	%f246, %f245, %f243;
	ld.global.nc.f32 	%f247, [%rd10+44];
	sub.f32 	%f248, %f247, %f65;
	abs.f32 	%f249, %f248;
	sub.f32 	%f250, %f249, %f246;
	add.f32 	%f251, %f244, %f250;
	sub.f32 	%f252, %f251, %f244;
	sub.f32 	%f253, %f252, %f250;
	ld.global.nc.f32 	%f254, [%rd10+48];
	sub.f32 	%f255, %f254, %f65;
	abs.f32 	%f256, %f255;
	sub.f32 	%f257, %f256, %f253;
	add.f32 	%f258, %f251, %f257;
	sub.f32 	%f259, %f258, %f251;
	sub.f32 	%f260, %f259, %f257;
	ld.global.nc.f32 	%f261, [%rd10+52];
	sub.f32 	%f262, %f261, %f65;
	abs.f32 	%f263, %f262;
	sub.f32 	%f264, %f263, %f260;
	add.f32 	%f265, %f258, %f264;
	sub.f32 	%f266, %f265, %f258;
	sub.f32 	%f267, %f266, %f264;
	ld.global.nc.f32 	%f268, [%rd10+56];
	sub.f32 	%f269, %f268, %f65;
	abs.f32 	%f270, %f269;
	sub.f32 	%f271, %f270, %f267;
	add.f32 	%f272, %f265, %f271;
	sub.f32 	%f273, %f272, %f265;
	sub.f32 	%f274, %f273, %f271;
	ld.global.nc.f32 	%f275, [%rd10+60];
	sub.f32 	%f276, %f275, %f65;
	abs.f32 	%f277, %f276;
	sub.f32 	%f278, %f277, %f274;
	add.f32 	%f659, %f272, %f278;
	sub.f32 	%f279, %f659, %f272;
	sub.f32 	%f652, %f279, %f278;
	add.s32 	%r326, %r92, 16;
	setp.ne.s32 	%p21, %r326, %r328;
	@%p21 bra 	$L__BB0_87;
	setp.eq.s32 	%p22, %r78, 0;
	@%p22 bra 	$L__BB0_97;
	and.b32  	%r94, %r2, 7;
	setp.lt.u32 	%p23, %r78, 8;
	@%p23 bra 	$L__BB0_91;
	ld.global.nc.f32 	%f281, [%rd10+64];
	sub.f32 	%f282, %f281, %f65;
	abs.f32 	%f283, %f282;
	sub.f32 	%f284, %f283, %f652;
	add.f32 	%f285, %f659, %f284;
	sub.f32 	%f286, %f285, %f659;
	sub.f32 	%f287, %f286, %f284;
	ld.global.nc.f32 	%f288, [%rd10+68];
	sub.f32 	%f289, %f288, %f65;
	abs.f32 	%f290, %f289;
	sub.f32 	%f291, %f290, %f287;
	add.f32 	%f292, %f285, %f291;
	sub.f32 	%f293, %f292, %f285;
	sub.f32 	%f294, %f293, %f291;
	ld.global.nc.f32 	%f295, [%rd10+72];
	sub.f32 	%f296, %f295, %f65;
	abs.f32 	%f297, %f296;
	sub.f32 	%f298, %f297, %f294;
	add.f32 	%f299, %f292, %f298;
	sub.f32 	%f300, %f299, %f292;
	sub.f32 	%f301, %f300, %f298;
	ld.global.nc.f32 	%f302, [%rd10+76];
	sub.f32 	%f303, %f302, %f65;
	abs.f32 	%f304, %f303;
	sub.f32 	%f305, %f304, %f301;
	add.f32 	%f306, %f299, %f305;
	sub.f32 	%f307, %f306, %f299;
	sub.f32 	%f308, %f307, %f305;
	ld.global.nc.f32 	%f309, [%rd10+80];
	sub.f32 	%f310, %f309, %f65;
	abs.f32 	%f311, %f310;
	sub.f32 	%f312, %f311, %f308;
	add.f32 	%f313, %f306, %f312;
	sub.f32 	%f314, %f313, %f306;
	sub.f32 	%f315, %f314, %f312;
	ld.global.nc.f32 	%f316, [%rd10+84];
	sub.f32 	%f317, %f316, %f65;
	abs.f32 	%f318, %f317;
	sub.f32 	%f319, %f318, %f315;
	add.f32 	%f320, %f313, %f319;
	sub.f32 	%f321, %f320, %f313;
	sub.f32 	%f322, %f321, %f319;
	ld.global.nc.f32 	%f323, [%rd10+88];
	sub.f32 	%f324, %f323, %f65;
	abs.f32 	%f325, %f324;
	sub.f32 	%f326, %f325, %f322;
	add.f32 	%f327, %f320, %f326;
	sub.f32 	%f328, %f327, %f320;
	sub.f32 	%f329, %f328, %f326;
	ld.global.nc.f32 	%f330, [%rd10+92];
	sub.f32 	%f331, %f330, %f65;
	abs.f32 	%f332, %f331;
	sub.f32 	%f333, %f332, %f329;
	add.f32 	%f659, %f327, %f333;
	sub.f32 	%f334, %f659, %f327;
	sub.f32 	%f652, %f334, %f333;
	add.s32 	%r328, %r92, 24;
$L__BB0_91:
	setp.eq.s32 	%p24, %r94, 0;
	@%p24 bra 	$L__BB0_97;
	and.b32  	%r97, %r2, 3;
	setp.lt.u32 	%p25, %r94, 4;
	@%p25 bra 	$L__BB0_94;
	add.s32 	%r130, %r328, %r118;
	mul.wide.u32 	%rd39, %r130, 4;
	add.s64 	%rd40, %rd2, %rd39;
	ld.global.nc.f32 	%f336, [%rd40];
	sub.f32 	%f337, %f336, %f65;
	abs.f32 	%f338, %f337;
	sub.f32 	%f339, %f338, %f652;
	add.f32 	%f340, %f659, %f339;
	sub.f32 	%f341, %f340, %f659;
	sub.f32 	%f342, %f341, %f339;
	cvt.u64.u32 	%rd41, %r118;
	cvt.u64.u32 	%rd42, %r328;
	add.s64 	%rd43, %rd42, %rd41;
	shl.b64 	%rd44, %rd43, 2;
	add.s64 	%rd45, %rd2, %rd44;
	ld.global.nc.f32 	%f343, [%rd45+4];
	sub.f32 	%f344, %f343, %f65;
	abs.f32 	%f345, %f344;
	sub.f32 	%f346, %f345, %f342;
	add.f32 	%f347, %f340, %f346;
	sub.f32 	%f348, %f347, %f340;
	sub.f32 	%f349, %f348, %f346;
	ld.global.nc.f32 	%f350, [%rd45+8];
	sub.f32 	%f351, %f350, %f65;
	abs.f32 	%f352, %f351;
	sub.f32 	%f353, %f352, %f349;
	add.f32 	%f354, %f347, %f353;
	sub.f32 	%f355, %f354, %f347;
	sub.f32 	%f356, %f355, %f353;
	ld.global.nc.f32 	%f357, [%rd45+12];
	sub.f32 	%f358, %f357, %f65;
	abs.f32 	%f359, %f358;
	sub.f32 	%f360, %f359, %f356;
	add.f32 	%f659, %f354, %f360;
	sub.f32 	%f361, %f659, %f354;
	sub.f32 	%f652, %f361, %f360;
	add.s32 	%r328, %r328, 4;
$L__BB0_94:
	setp.eq.s32 	%p26, %r97, 0;
	@%p26 bra 	$L__BB0_97;
	mov.b32 	%r330, 0;
	mov.f32 	%f658, %f659;
$L__BB0_96:
	.pragma "nounroll";
	add.s32 	%r132, %r328, %r118;
	mul.wide.u32 	%rd46, %r132, 4;
	add.s64 	%rd47, %rd2, %rd46;
	ld.global.nc.f32 	%f362, [%rd47];
	sub.f32 	%f363, %f362, %f65;
	abs.f32 	%f364, %f363;
	sub.f32 	%f365, %f364, %f652;
	add.f32 	%f659, %f658, %f365;
	sub.f32 	%f366, %f659, %f658;
	sub.f32 	%f652, %f366, %f365;
	add.s32 	%r328, %r328, 1;
	add.s32 	%r330, %r330, 1;
	setp.ne.s32 	%p27, %r330, %r97;
	mov.f32 	%f658, %f659;
	@%p27 bra 	$L__BB0_96;
$L__BB0_97:
	mov.f32 	%f368, 0f3C75C28F;
	div.rn.f32 	%f85, %f368, %f1;
	fma.rn.f32 	%f86, %f659, %f85, 0f00000000;
	cvt.u64.u32 	%rd11, %r13;
	setp.eq.f32 	%p28, %f86, 0f00000000;
	mov.f32 	%f660, 0f00000000;
	@%p28 bra 	$L__BB0_99;
	shl.b64 	%rd48, %rd11, 2;
	add.s64 	%rd49, %rd2, %rd48;
	ld.global.nc.f32 	%f369, [%rd49];
	sub.f32 	%f370, %f369, %f65;
	div.rn.f32 	%f660, %f370, %f86;
$L__BB0_99:
	cvt.s64.s32 	%rd50, %r3;
	cvt.u64.u32 	%rd51, %r316;
	add.s64 	%rd52, %rd51, %rd50;
	shl.b64 	%rd53, %rd52, 2;
	add.s64 	%rd54, %rd1, %rd53;
	st.global.f32 	[%rd54+-4], %f660;
	setp.ge.s32 	%p29, %r316, %r117;
	@%p29 bra 	$L__BB0_114;
	and.b32  	%r104, %r2, 7;
	and.b32  	%r134, %r2, 2147483640;
	neg.s32 	%r106, %r134;
	mul.wide.s32 	%rd59, %r2, 4;
	sub.s64 	%rd60, %rd2, %rd59;
$L__BB0_101:
	mul.wide.u32 	%rd55, %r316, 4;
	add.s64 	%rd56, %rd2, %rd55;
	ld.global.nc.f32 	%f90, [%rd56];
	add.f32 	%f372, %f648, %f90;
	sub.s32 	%r135, %r316, %r2;
	mul.wide.s32 	%rd57, %r135, 4;
	add.s64 	%rd12, %rd2, %rd57;
	ld.global.nc.f32 	%f373, [%rd12];
	sub.f32 	%f648, %f372, %f373;
	mul.f32 	%f92, %f2, %f648;
	add.s32 	%r136, %r135, 1;
	cvt.s64.s32 	%rd13, %r136;
	mul.wide.s32 	%rd58, %r316, 4;
	add.s64 	%rd61, %rd60, %rd58;
	add.s64 	%rd99, %rd61, 4;
	mul.wide.s32 	%rd62, %r136, 4;
	add.s64 	%rd63, %rd2, %rd62;
	add.s64 	%rd98, %rd63, 16;
	mov.f32 	%f665, 0f00000000;
	mov.b32 	%r333, 0;
	mov.u32 	%r332, %r106;
	mov.f32 	%f670, %f665;
$L__BB0_102:
	.pragma "nounroll";
	ld.global.nc.f32 	%f374, [%rd99];
	sub.f32 	%f375, %f374, %f92;
	abs.f32 	%f376, %f375;
	sub.f32 	%f377, %f376, %f665;
	add.f32 	%f378, %f670, %f377;
	sub.f32 	%f379, %f378, %f670;
	sub.f32 	%f380, %f379, %f377;
	ld.global.nc.f32 	%f381, [%rd98+-12];
	sub.f32 	%f382, %f381, %f92;
	abs.f32 	%f383, %f382;
	sub.f32 	%f384, %f383, %f380;
	add.f32 	%f385, %f378, %f384;
	sub.f32 	%f386, %f385, %f378;
	sub.f32 	%f387, %f386, %f384;
	ld.global.nc.f32 	%f388, [%rd98+-8];
	sub.f32 	%f389, %f388, %f92;
	abs.f32 	%f390, %f389;
	sub.f32 	%f391, %f390, %f387;
	add.f32 	%f392, %f385, %f391;
	sub.f32 	%f393, %f392, %f385;
	sub.f32 	%f394, %f393, %f391;
	ld.global.nc.f32 	%f395, [%rd98+-4];
	sub.f32 	%f396, %f395, %f92;
	abs.f32 	%f397, %f396;
	sub.f32 	%f398, %f397, %f394;
	add.f32 	%f399, %f392, %f398;
	sub.f32 	%f400, %f399, %f392;
	sub.f32 	%f401, %f400, %f398;
	ld.global.nc.f32 	%f402, [%rd98];
	sub.f32 	%f403, %f402, %f92;
	abs.f32 	%f404, %f403;
	sub.f32 	%f405, %f404, %f401;
	add.f32 	%f406, %f399, %f405;
	sub.f32 	%f407, %f406, %f399;
	sub.f32 	%f408, %f407, %f405;
	ld.global.nc.f32 	%f409, [%rd98+4];
	sub.f32 	%f410, %f409, %f92;
	abs.f32 	%f411, %f410;
	sub.f32 	%f412, %f411, %f408;
	add.f32 	%f413, %f406, %f412;
	sub.f32 	%f414, %f413, %f406;
	sub.f32 	%f415, %f414, %f412;
	ld.global.nc.f32 	%f416, [%rd98+8];
	sub.f32 	%f417, %f416, %f92;
	abs.f32 	%f418, %f417;
	sub.f32 	%f419, %f418, %f415;
	add.f32 	%f420, %f413, %f419;
	sub.f32 	%f421, %f420, %f413;
	sub.f32 	%f422, %f421, %f419;
	ld.global.nc.f32 	%f423, [%rd98+12];
	sub.f32 	%f424, %f423, %f92;
	abs.f32 	%f425, %f424;
	sub.f32 	%f426, %f425, %f422;
	add.f32 	%f670, %f420, %f426;
	sub.f32 	%f427, %f670, %f420;
	sub.f32 	%f665, %f427, %f426;
	add.s32 	%r333, %r333, 8;
	add.s32 	%r332, %r332, 8;
	add.s64 	%rd99, %rd99, 32;
	add.s64 	%rd98, %rd98, 32;
	setp.ne.s32 	%p30, %r332, 0;
	@%p30 bra 	$L__BB0_102;
	setp.eq.s32 	%p31, %r104, 0;
	@%p31 bra 	$L__BB0_111;
	add.s32 	%r137, %r104, -1;
	setp.lt.u32 	%p32, %r137, 3;
	mov.u32 	%r335, %r134;
	@%p32 bra 	$L__BB0_106;
	ld.global.nc.f32 	%f429, [%rd98+-16];
	sub.f32 	%f430, %f429, %f92;
	abs.f32 	%f431, %f430;
	sub.f32 	%f432, %f431, %f665;
	add.f32 	%f433, %f670, %f432;
	sub.f32 	%f434, %f433, %f670;
	sub.f32 	%f435, %f434, %f432;
	ld.global.nc.f32 	%f436, [%rd98+-12];
	sub.f32 	%f437, %f436, %f92;
	abs.f32 	%f438, %f437;
	sub.f32 	%f439, %f438, %f435;
	add.f32 	%f440, %f433, %f439;
	sub.f32 	%f441, %f440, %f433;
	sub.f32 	%f442, %f441, %f439;
	ld.global.nc.f32 	%f443, [%rd98+-8];
	sub.f32 	%f444, %f443, %f92;
	abs.f32 	%f445, %f444;
	sub.f32 	%f446, %f445, %f442;
	add.f32 	%f447, %f440, %f446;
	sub.f32 	%f448, %f447, %f440;
	sub.f32 	%f449, %f448, %f446;
	ld.global.nc.f32 	%f450, [%rd98+-4];
	sub.f32 	%f451, %f450, %f92;
	abs.f32 	%f452, %f451;
	sub.f32 	%f453, %f452, %f449;
	add.f32 	%f670, %f447, %f453;
	sub.f32 	%f454, %f670, %f447;
	sub.f32 	%f665, %f454, %f453;
	add.s32 	%r335, %r333, 4;
$L__BB0_106:
	and.b32  	%r138, %r2, 3;
	setp.eq.s32 	%p33, %r138, 0;
	@%p33 bra 	$L__BB0_111;
	setp.eq.s32 	%p34, %r138, 1;
	@%p34 bra 	$L__BB0_109;
	cvt.u64.u32 	%rd64, %r335;
	mul.wide.u32 	%rd65, %r335, 4;
	add.s64 	%rd66, %rd12, %rd65;
	ld.global.nc.f32 	%f456, [%rd66+4];
	sub.f32 	%f457, %f456, %f92;
	abs.f32 	%f458, %f457;
	sub.f32 	%f459, %f458, %f665;
	add.f32 	%f460, %f670, %f459;
	sub.f32 	%f461, %f460, %f670;
	sub.f32 	%f462, %f461, %f459;
	add.s64 	%rd67, %rd64, %rd13;
	shl.b64 	%rd68, %rd67, 2;
	add.s64 	%rd69, %rd2, %rd68;
	ld.global.nc.f32 	%f463, [%rd69+4];
	sub.f32 	%f464, %f463, %f92;
	abs.f32 	%f465, %f464;
	sub.f32 	%f466, %f465, %f462;
	add.f32 	%f670, %f460, %f466;
	sub.f32 	%f467, %f670, %f460;
	sub.f32 	%f665, %f467, %f466;
	add.s32 	%r335, %r335, 2;
$L__BB0_109:
	and.b32  	%r139, %r2, 1;
	setp.eq.b32 	%p35, %r139, 1;
	not.pred 	%p36, %p35;
	@%p36 bra 	$L__BB0_111;
	mul.wide.u32 	%rd70, %r335, 4;
	add.s64 	%rd71, %rd12, %rd70;
	ld.global.nc.f32 	%f468, [%rd71+4];
	sub.f32 	%f469, %f468, %f92;
	abs.f32 	%f470, %f469;
	sub.f32 	%f471, %f470, %f665;
	add.f32 	%f670, %f670, %f471;
$L__BB0_111:
	fma.rn.f32 	%f109, %f670, %f85, 0f00000000;
	setp.eq.f32 	%p37, %f109, 0f00000000;
	mov.f32 	%f671, 0f00000000;
	@%p37 bra 	$L__BB0_113;
	sub.f32 	%f473, %f90, %f92;
	div.rn.f32 	%f671, %f473, %f109;
$L__BB0_113:
	add.s32 	%r140, %r316, %r3;
	mul.wide.s32 	%rd72, %r140, 4;
	add.s64 	%rd73, %rd1, %rd72;
	st.global.f32 	[%rd73], %f671;
	add.s32 	%r316, %r316, 1;
	setp.lt.s32 	%p38, %r316, %r117;
	@%p38 bra 	$L__BB0_101;
$L__BB0_114:
	ret;

}
	// .globl	cci_many_series_one_param_f32
.visible .entry cci_many_series_one_param_f32(
	.param .u64 .ptr .align 1 cci_many_series_one_param_f32_param_0,
	.param .u64 .ptr .align 1 cci_many_series_one_param_f32_param_1,
	.param .u32 cci_many_series_one_param_f32_param_2,
	.param .u32 cci_many_series_one_param_f32_param_3,
	.param .u32 cci_many_series_one_param_f32_param_4,
	.param .u64 .ptr .align 1 cci_many_series_one_param_f32_param_5
)
{
	.reg .pred 	%p<74>;
	.reg .b32 	%r<163>;
	.reg .b32 	%f<697>;
	.reg .b64 	%rd<262>;

	ld.param.u64 	%rd44, [cci_many_series_one_param_f32_param_0];
	ld.param.u64 	%rd45, [cci_many_series_one_param_f32_param_1];
	ld.param.u32 	%r78, [cci_many_series_one_param_f32_param_2];
	ld.param.u32 	%r79, [cci_many_series_one_param_f32_param_3];
	ld.param.u32 	%r80, [cci_many_series_one_param_f32_param_4];
	ld.param.u64 	%rd46, [cci_many_series_one_param_f32_param_5];
	mov.u32 	%r81, %ctaid.x;
	mov.u32 	%r82, %ntid.x;
	mov.u32 	%r83, %tid.x;
	mad.lo.s32 	%r1, %r81, %r82, %r83;
	setp.ge.s32 	%p1, %r1, %r78;
	@%p1 bra 	$L__BB1_96;
	cvta.to.global.u64 	%rd47, %rd44;
	cvta.to.global.u64 	%rd48, %rd46;
	mul.wide.s32 	%rd49, %r1, 4;
	add.s64 	%rd1, %rd47, %rd49;
	add.s64 	%rd2, %rd48, %rd49;
	setp.gt.s32 	%p2, %r80, 0;
	setp.le.s32 	%p3, %r80, %r79;
	and.pred  	%p4, %p2, %p3;
	@%p4 bra 	$L__BB1_14;
	setp.lt.s32 	%p65, %r79, 1;
	@%p65 bra 	$L__BB1_96;
	and.b32  	%r2, %r79, 7;
	setp.lt.u32 	%p66, %r79, 8;
	mov.b32 	%r155, 0;
	@%p66 bra 	$L__BB1_6;
	and.b32  	%r155, %r79, 2147483640;
	neg.s32 	%r139, %r155;
	shl.b32 	%r5, %r78, 3;
	mov.b32 	%r138, 0;
	mul.wide.s32 	%rd225, %r78, 4;
$L__BB1_5:
	.pragma "nounroll";
	mul.wide.s32 	%rd223, %r138, 4;
	add.s64 	%rd224, %rd2, %rd223;
	mov.b32 	%r130, 2143289344;
	st.global.u32 	[%rd224], %r130;
	add.s64 	%rd226, %rd224, %rd225;
	st.global.u32 	[%rd226], %r130;
	add.s64 	%rd227, %rd226, %rd225;
	st.global.u32 	[%rd227], %r130;
	add.s64 	%rd228, %rd227, %rd225;
	st.global.u32 	[%rd228], %r130;
	add.s64 	%rd229, %rd228, %rd225;
	st.global.u32 	[%rd229], %r130;
	add.s64 	%rd230, %rd229, %rd225;
	st.global.u32 	[%rd230], %r130;
	add.s64 	%rd231, %rd230, %rd225;
	st.global.u32 	[%rd231], %r130;
	add.s64 	%rd232, %rd231, %rd225;
	st.global.u32 	[%rd232], %r130;
	add.s32 	%r139, %r139, 8;
	add.s32 	%r138, %r138, %r5;
	setp.eq.s32 	%p67, %r139, 0;
	@%p67 bra 	$L__BB1_6;
	bra.uni 	$L__BB1_5;
$L__BB1_6:
	setp.eq.s32 	%p68, %r2, 0;
	@%p68 bra 	$L__BB1_96;
	and.b32  	%r61, %r79, 3;
	setp.lt.u32 	%p69, %r2, 4;
	@%p69 bra 	$L__BB1_9;
	mul.lo.s32 	%r131, %r155, %r78;
	mul.wide.s32 	%rd233, %r131, 4;
	add.s64 	%rd234, %rd2, %rd233;
	mov.b32 	%r132, 2143289344;
	st.global.u32 	[%rd234], %r132;
	mul.wide.s32 	%rd235, %r78, 4;
	add.s64 	%rd236, %rd234, %rd235;
	st.global.u32 	[%rd236], %r132;
	add.s64 	%rd237, %rd236, %rd235;
	st.global.u32 	[%rd237], %r132;
	add.s64 	%rd238, %rd237, %rd235;
	st.global.u32 	[%rd238], %r132;
	add.s32 	%r155, %r155, 4;
$L__BB1_9:
	setp.eq.s32 	%p70, %r61, 0;
	@%p70 bra 	$L__BB1_96;
	setp.eq.s32 	%p71, %r61, 1;
	@%p71 bra 	$L__BB1_12;
	mul.lo.s32 	%r133, %r155, %r78;
	mul.wide.s32 	%rd239, %r133, 4;
	add.s64 	%rd240, %rd2, %rd239;
	mov.b32 	%r134, 2143289344;
	st.global.u32 	[%rd240], %r134;
	mul.wide.s32 	%rd241, %r78, 4;
	add.s64 	%rd242, %rd240, %rd241;
	st.global.u32 	[%rd242], %r134;
	add.s32 	%r155, %r155, 2;
$L__BB1_12:
	and.b32  	%r135, %r79, 1;
	setp.eq.b32 	%p72, %r135, 1;
	not.pred 	%p73, %p72;
	@%p73 bra 	$L__BB1_96;
	mul.lo.s32 	%r136, %r155, %r78;
	mul.wide.s32 	%rd243, %r136, 4;
	add.s64 	%rd244, %rd2, %rd243;
	mov.b32 	%r137, 2143289344;
	st.global.u32 	[%rd244], %r137;
	bra.uni 	$L__BB1_96;
$L__BB1_14:
	cvta.to.global.u64 	%rd50, %rd45;
	add.s64 	%rd52, %rd50, %rd49;
	ld.global.nc.u32 	%r84, [%rd52];
	cvt.u64.u32 	%rd3, %r84;
	setp.gt.s32 	%p5, %r84, -1;
	setp.gt.s32 	%p6, %r79, %r84;
	and.pred  	%p7, %p5, %p6;
	@%p7 bra 	$L__BB1_27;
	setp.lt.s32 	%p56, %r79, 1;
	@%p56 bra 	$L__BB1_96;
	and.b32  	%r10, %r79, 7;
	setp.lt.u32 	%p57, %r79, 8;
	mov.b32 	%r158, 0;
	@%p57 bra 	$L__BB1_19;
	and.b32  	%r158, %r79, 2147483640;
	neg.s32 	%r141, %r158;
	shl.b32 	%r13, %r78, 3;
	mov.b32 	%r140, 0;
	mul.wide.s32 	%rd203, %r78, 4;
$L__BB1_18:
	.pragma "nounroll";
	mul.wide.s32 	%rd201, %r140, 4;
	add.s64 	%rd202, %rd2, %rd201;
	mov.b32 	%r120, 2143289344;
	st.global.u32 	[%rd202], %r120;
	add.s64 	%rd204, %rd202, %rd203;
	st.global.u32 	[%rd204], %r120;
	add.s64 	%rd205, %rd204, %rd203;
	st.global.u32 	[%rd205], %r120;
	add.s64 	%rd206, %rd205, %rd203;
	st.global.u32 	[%rd206], %r120;
	add.s64 	%rd207, %rd206, %rd203;
	st.global.u32 	[%rd207], %r120;
	add.s64 	%rd208, %rd207, %rd203;
	st.global.u32 	[%rd208], %r120;
	add.s64 	%rd209, %rd208, %rd203;
	st.global.u32 	[%rd209], %r120;
	add.s64 	%rd210, %rd209, %rd203;
	st.global.u32 	[%rd210], %r120;
	add.s32 	%r141, %r141, 8;
	add.s32 	%r140, %r140, %r13;
	setp.eq.s32 	%p58, %r141, 0;
	@%p58 bra 	$L__BB1_19;
	bra.uni 	$L__BB1_18;
$L__BB1_19:
	setp.eq.s32 	%p59, %r10, 0;
	@%p59 bra 	$L__BB1_96;
	and.b32  	%r67, %r79, 3;
	setp.lt.u32 	%p60, %r10, 4;
	@%p60 bra 	$L__BB1_22;
	mul.lo.s32 	%r121, %r158, %r78;
	mul.wide.s32 	%rd211, %r121, 4;
	add.s64 	%rd212, %rd2, %rd211;
	mov.b32 	%r122, 2143289344;
	st.global.u32 	[%rd212], %r122;
	mul.wide.s32 	%rd213, %r78, 4;
	add.s64 	%rd214, %rd212, %rd213;
	st.global.u32 	[%rd214], %r122;
	add.s64 	%rd215, %rd214, %rd213;
	st.global.u32 	[%rd215], %r122;
	add.s64 	%rd216, %rd215, %rd213;
	st.global.u32 	[%rd216], %r122;
	add.s32 	%r158, %r158, 4;
$L__BB1_22:
	setp.eq.s32 	%p61, %r67, 0;
	@%p61 bra 	$L__BB1_96;
	setp.eq.s32 	%p62, %r67, 1;
	@%p62 bra 	$L__BB1_25;
	mul.lo.s32 	%r123, %r158, %r78;
	mul.wide.s32 	%rd217, %r123, 4;
	add.s64 	%rd218, %rd2, %rd217;
	mov.b32 	%r124, 2143289344;
	st.global.u32 	[%rd218], %r124;
	mul.wide.s32 	%rd219, %r78, 4;
	add.s64 	%rd220, %rd218, %rd219;
	st.global.u32 	[%rd220], %r124;
	add.s32 	%r158, %r158, 2;
$L__BB1_25:
	and.b32  	%r125, %r79, 1;
	setp.eq.b32 	%p63, %r125, 1;
	not.pred 	%p64, %p63;
	@%p64 bra 	$L__BB1_96;
	mul.lo.s32 	%r126, %r158, %r78;
	mul.wide.s32 	%rd221, %r126, 4;
	add.s64 	%rd222, %rd2, %rd221;
	mov.b32 	%r127, 2143289344;
	st.global.u32 	[%rd222], %r127;
	bra.uni 	$L__BB1_96;
$L__BB1_27:
	cvt.u32.u64 	%r85, %rd3;
	sub.s32 	%r86, %r79, %r85;
	setp.ge.s32 	%p8, %r86, %r80;
	@%p8 bra 	$L__BB1_40;
	setp.lt.s32 	%p47, %r79, 1;
	@%p47 bra 	$L__BB1_96;
	and.b32  	%r18, %r79, 7;
	setp.lt.u32 	%p48, %r79, 8;
	mov.b32 	%r161, 0;
	@%p48 bra 	$L__BB1_32;
	and.b32  	%r161, %r79, 2147483640;
	neg.s32 	%r143, %r161;
	shl.b32 	%r21, %r78, 3;
	mov.b32 	%r142, 0;
	mul.wide.s32 	%rd181, %r78, 4;
$L__BB1_31:
	.pragma "nounroll";
	mul.wide.s32 	%rd179, %r142, 4;
	add.s64 	%rd180, %rd2, %rd179;
	mov.b32 	%r110, 2143289344;
	st.global.u32 	[%rd180], %r110;
	add.s64 	%rd182, %rd180, %rd181;
	st.global.u32 	[%rd182], %r110;
	add.s64 	%rd183, %rd182, %rd181;
	st.global.u32 	[%rd183], %r110;
	add.s64 	%rd184, %rd183, %rd181;
	st.global.u32 	[%rd184], %r110;
	add.s64 	%rd185, %rd184, %rd181;
	st.global.u32 	[%rd185], %r110;
	add.s64 	%rd186, %rd185, %rd181;
	st.global.u32 	[%rd186], %r110;
	add.s64 	%rd187, %rd186, %rd181;
	st.global.u32 	[%rd187], %r110;
	add.s64 	%rd188, %rd187, %rd181;
	st.global.u32 	[%rd188], %r110;
	add.s32 	%r143, %r143, 8;
	add.s32 	%r142, %r142, %r21;
	setp.eq.s32 	%p49, %r143, 0;
	@%p49 bra 	$L__BB1_32;
	bra.uni 	$L__BB1_31;
$L__BB1_32:
	setp.eq.s32 	%p50, %r18, 0;
	@%p50 bra 	$L__BB1_96;
	and.b32  	%r73, %r79, 3;
	setp.lt.u32 	%p51, %r18, 4;
	@%p51 bra 	$L__BB1_35;
	mul.lo.s32 	%r111, %r161, %r78;
	mul.wide.s32 	%rd189, %r111, 4;
	add.s64 	%rd190, %rd2, %rd189;
	mov.b32 	%r112, 2143289344;
	st.global.u32 	[%rd190], %r112;
	mul.wide.s32 	%rd191, %r78, 4;
	add.s64 	%rd192, %rd190, %rd191;
	st.global.u32 	[%rd192], %r112;
	add.s64 	%rd193, %rd192, %rd191;
	st.global.u32 	[%rd193], %r112;
	add.s64 	%rd194, %rd193, %rd191;
	st.global.u32 	[%rd194], %r112;
	add.s32 	%r161, %r161, 4;
$L__BB1_35:
	setp.eq.s32 	%p52, %r73, 0;
	@%p52 bra 	$L__BB1_96;
	setp.eq.s32 	%p53, %r73, 1;
	@%p53 bra 	$L__BB1_38;
	mul.lo.s32 	%r113, %r161, %r78;
	mul.wide.s32 	%rd195, %r113, 4;
	add.s64 	%rd196, %rd2, %rd195;
	mov.b32 	%r114, 2143289344;
	st.global.u32 	[%rd196], %r114;
	mul.wide.s32 	%rd197, %r78, 4;
	add.s64 	%rd198, %rd196, %rd197;
	st.global.u32 	[%rd198], %r114;
	add.s32 	%r161, %r161, 2;
$L__BB1_38:
	and.b32  	%r115, %r79, 1;
	setp.eq.b32 	%p54, %r115, 1;
	not.pred 	%p55, %p54;
	@%p55 bra 	$L__BB1_96;
	mul.lo.s32 	%r116, %r161, %r78;
	mul.wide.s32 	%rd199, %r116, 4;
	add.s64 	%rd200, %rd2, %rd199;
	mov.b32 	%r117, 2143289344;
	st.global.u32 	[%rd200], %r117;
	bra.uni 	$L__BB1_96;
$L__BB1_40:
	add.s32 	%r152, %r85, %r80;
	add.s32 	%r27, %r152, -1;
	setp.lt.s32 	%p9, %r152, 2;
	@%p9 bra 	$L__BB1_52;
	add.s32 	%r89, %r152, -2;
	and.b32  	%r28, %r27, 7;
	setp.lt.u32 	%p10, %r89, 7;
	mov.b32 	%r146, 0;
	@%p10 bra 	$L__BB1_44;
	and.b32  	%r146, %r27, -8;
	mov.b32 	%r144, 0;
	mul.wide.s32 	%rd55, %r78, 4;
$L__BB1_43:
	.pragma "nounroll";
	mul.lo.s32 	%r91, %r144, %r78;
	mul.wide.s32 	%rd53, %r91, 4;
	add.s64 	%rd54, %rd2, %rd53;
	mov.b32 	%r92, 2143289344;
	st.global.u32 	[%rd54], %r92;
	add.s64 	%rd56, %rd54, %rd55;
	st.global.u32 	[%rd56], %r92;
	add.s64 	%rd57, %rd56, %rd55;
	st.global.u32 	[%rd57], %r92;
	add.s64 	%rd58, %rd57, %rd55;
	st.global.u32 	[%rd58], %r92;
	add.s64 	%rd59, %rd58, %rd55;
	st.global.u32 	[%rd59], %r92;
	add.s64 	%rd60, %rd59, %rd55;
	st.global.u32 	[%rd60], %r92;
	add.s64 	%rd61, %rd60, %rd55;
	st.global.u32 	[%rd61], %r92;
	add.s64 	%rd62, %rd61, %rd55;
	st.global.u32 	[%rd62], %r92;
	add.s32 	%r144, %r144, 8;
	setp.ne.s32 	%p11, %r144, %r146;
	@%p11 bra 	$L__BB1_43;
$L__BB1_44:
	setp.eq.s32 	%p12, %r28, 0;
	@%p12 bra 	$L__BB1_52;
	and.b32  	%r33, %r27, 3;
	setp.lt.u32 	%p13, %r28, 4;
	@%p13 bra 	$L__BB1_47;
	mul.lo.s32 	%r93, %r146, %r78;
	mul.wide.s32 	%rd63, %r93, 4;
	add.s64 	%rd64, %rd2, %rd63;
	mov.b32 	%r94, 2143289344;
	st.global.u32 	[%rd64], %r94;
	mul.wide.s32 	%rd65, %r78, 4;
	add.s64 	%rd66, %rd64, %rd65;
	st.global.u32 	[%rd66], %r94;
	add.s64 	%rd67, %rd66, %rd65;
	st.global.u32 	[%rd67], %r94;
	add.s64 	%rd68, %rd67, %rd65;
	st.global.u32 	[%rd68], %r94;
	add.s32 	%r146, %r146, 4;
$L__BB1_47:
	setp.eq.s32 	%p14, %r33, 0;
	@%p14 bra 	$L__BB1_52;
	setp.eq.s32 	%p15, %r33, 1;
	@%p15 bra 	$L__BB1_50;
	mul.lo.s32 	%r95, %r146, %r78;
	mul.wide.s32 	%rd69, %r95, 4;
	add.s64 	%rd70, %rd2, %rd69;
	mov.b32 	%r96, 2143289344;
	st.global.u32 	[%rd70], %r96;
	mul.wide.s32 	%rd71, %r78, 4;
	add.s64 	%rd72, %rd70, %rd71;
	st.global.u32 	[%rd72], %r96;
	add.s32 	%r146, %r146, 2;
$L__BB1_50:
	and.b32  	%r97, %r27, 1;
	setp.eq.b32 	%p16, %r97, 1;
	not.pred 	%p17, %p16;
	@%p17 bra 	$L__BB1_52;
	mul.lo.s32 	%r98, %r146, %r78;
	mul.wide.s32 	%rd73, %r98, 4;
	add.s64 	%rd74, %rd2, %rd73;
	mov.b32 	%r99, 2143289344;
	st.global.u32 	[%rd74], %r99;
$L__BB1_52:
	cvt.rn.f32.u32 	%f88, %r80;
	rcp.rn.f32 	%f1, %f88;
	cvt.s64.s32 	%rd4, %r78;
	mul.lo.s64 	%rd75, %rd3, %rd4;
	shl.b64 	%rd76, %rd75, 2;
	add.s64 	%rd256, %rd1, %rd76;
	and.b32  	%r38, %r80, 15;
	setp.lt.u32 	%p18, %r80, 16;
	mov.f32 	%f666, 0f00000000;
	mov.u64 	%rd246, %rd256;
	mov.f32 	%f665, %f666;
	@%p18 bra 	$L__BB1_55;
	and.b32  	%r39, %r80, 2147483632;
	mov.b32 	%r148, 0;
	mov.f32 	%f666, 0f00000000;
	shl.b64 	%rd77, %rd4, 2;
	mov.u64 	%rd246, %rd256;
$L__BB1_54:
	.pragma "nounroll";
	ld.global.nc.f32 	%f90, [%rd246];
	sub.f32 	%f91, %f90, %f666;
	add.f32 	%f92, %f665, %f91;
	sub.f32 	%f93, %f92, %f665;
	sub.f32 	%f94, %f93, %f91;
	add.s64 	%rd78, %rd246, %rd77;
	ld.global.nc.f32 	%f95, [%rd78];
	sub.f32 	%f96, %f95, %f94;
	add.f32 	%f97, %f92, %f96;
	sub.f32 	%f98, %f97, %f92;
	sub.f32 	%f99, %f98, %f96;
	add.s64 	%rd79, %rd78, %rd77;
	ld.global.nc.f32 	%f100, [%rd79];
	sub.f32 	%f101, %f100, %f99;
	add.f32 	%f102, %f97, %f101;
	sub.f32 	%f103, %f102, %f97;
	sub.f32 	%f104, %f103, %f101;
	add.s64 	%rd80, %rd79, %rd77;
	ld.global.nc.f32 	%f105, [%rd80];
	sub.f32 	%f106, %f105, %f104;
	add.f32 	%f107, %f102, %f106;
	sub.f32 	%f108, %f107, %f102;
	sub.f32 	%f109, %f108, %f106;
	add.s64 	%rd81, %rd80, %rd77;
	ld.global.nc.f32 	%f110, [%rd81];
	sub.f32 	%f111, %f110, %f109;
	add.f32 	%f112, %f107, %f111;
	sub.f32 	%f113, %f112, %f107;
	sub.f32 	%f114, %f113, %f111;
	add.s64 	%rd82, %rd81, %rd77;
	ld.global.nc.f32 	%f115, [%rd82];
	sub.f32 	%f116, %f115, %f114;
	add.f32 	%f117, %f112, %f116;
	sub.f32 	%f118, %f117, %f112;
	sub.f32 	%f119, %f118, %f116;
	add.s64 	%rd83, %rd82, %rd77;
	ld.global.nc.f32 	%f120, [%rd83];
	sub.f32 	%f121, %f120, %f119;
	add.f32 	%f122, %f117, %f121;
	sub.f32 	%f123, %f122, %f117;
	sub.f32 	%f124, %f123, %f121;
	add.s64 	%rd84, %rd83, %rd77;
	ld.global.nc.f32 	%f125, [%rd84];
	sub.f32 	%f126, %f125, %f124;
	add.f32 	%f127, %f122, %f126;
	sub.f32 	%f128, %f127, %f122;
	sub.f32 	%f129, %f128, %f126;
	add.s64 	%rd85, %rd84, %rd77;
	ld.global.nc.f32 	%f130, [%rd85];
	sub.f32 	%f131, %f130, %f129;
	add.f32 	%f132, %f127, %f131;
	sub.f32 	%f133, %f132, %f127;
	sub.f32 	%f134, %f133, %f131;
	add.s64 	%rd86, %rd85, %rd77;
	ld.global.nc.f32 	%f135, [%rd86];
	sub.f32 	%f136, %f135, %f134;
	add.f32 	%f137, %f132, %f136;
	sub.f32 	%f138, %f137, %f132;
	sub.f32 	%f139, %f138, %f136;
	add.s64 	%rd87, %rd86, %rd77;
	ld.global.nc.f32 	%f140, [%rd87];
	sub.f32 	%f141, %f140, %f139;
	add.f32 	%f142, %f137, %f141;
	sub.f32 	%f143, %f142, %f137;
	sub.f32 	%f144, %f143, %f141;
	add.s64 	%rd88, %rd87, %rd77;
	ld.global.nc.f32 	%f145, [%rd88];
	sub.f32 	%f146, %f145, %f144;
	add.f32 	%f147, %f142, %f146;
	sub.f32 	%f148, %f147, %f142;
	sub.f32 	%f149, %f148, %f146;
	add.s64 	%rd89, %rd88, %rd77;
	ld.global.nc.f32 	%f150, [%rd89];
	sub.f32 	%f151, %f150, %f149;
	add.f32 	%f152, %f147, %f151;
	sub.f32 	%f153, %f152, %f147;
	sub.f32 	%f154, %f153, %f151;
	add.s64 	%rd90, %rd89, %rd77;
	ld.global.nc.f32 	%f155, [%rd90];
	sub.f32 	%f156, %f155, %f154;
	add.f32 	%f157, %f152, %f156;
	sub.f32 	%f158, %f157, %f152;
	sub.f32 	%f159, %f158, %f156;
	add.s64 	%rd91, %rd90, %rd77;
	ld.global.nc.f32 	%f160, [%rd91];
	sub.f32 	%f161, %f160, %f159;
	add.f32 	%f162, %f157, %f161;
	sub.f32 	%f163, %f162, %f157;
	sub.f32 	%f164, %f163, %f161;
	add.s64 	%rd92, %rd91, %rd77;
	ld.global.nc.f32 	%f165, [%rd92];
	sub.f32 	%f166, %f165, %f164;
	add.f32 	%f665, %f162, %f166;
	sub.f32 	%f167, %f665, %f162;
	sub.f32 	%f666, %f167, %f166;
	add.s64 	%rd246, %rd92, %rd77;
	add.s32 	%r148, %r148, 16;
	setp.ne.s32 	%p19, %r148, %r39;
	@%p19 bra 	$L__BB1_54;
$L__BB1_55:
	setp.eq.s32 	%p20, %r38, 0;
	@%p20 bra 	$L__BB1_64;
	and.b32  	%r42, %r80, 7;
	setp.lt.u32 	%p21, %r38, 8;
	@%p21 bra 	$L__BB1_58;
	ld.global.nc.f32 	%f169, [%rd246];
	sub.f32 	%f170, %f169, %f666;
	add.f32 	%f171, %f665, %f170;
	sub.f32 	%f172, %f171, %f665;
	sub.f32 	%f173, %f172, %f170;
	shl.b64 	%rd93, %rd4, 2;
	add.s64 	%rd94, %rd246, %rd93;
	ld.global.nc.f32 	%f174, [%rd94];
	sub.f32 	%f175, %f174, %f173;
	add.f32 	%f176, %f171, %f175;
	sub.f32 	%f177, %f176, %f171;
	sub.f32 	%f178, %f177, %f175;
	add.s64 	%rd95, %rd94, %rd93;
	ld.global.nc.f32 	%f179, [%rd95];
	sub.f32 	%f180, %f179, %f178;
	add.f32 	%f181, %f176, %f180;
	sub.f32 	%f182, %f181, %f176;
	sub.f32 	%f183, %f182, %f180;
	add.s64 	%rd96, %rd95, %rd93;
	ld.global.nc.f32 	%f184, [%rd96];
	sub.f32 	%f185, %f184, %f183;
	add.f32 	%f186, %f181, %f185;
	sub.f32 	%f187, %f186, %f181;
	sub.f32 	%f188, %f187, %f185;
	add.s64 	%rd97, %rd96, %rd93;
	ld.global.nc.f32 	%f189, [%rd97];
	sub.f32 	%f190, %f189, %f188;
	add.f32 	%f191, %f186, %f190;
	sub.f32 	%f192, %f191, %f186;
	sub.f32 	%f193, %f192, %f190;
	add.s64 	%rd98, %rd97, %rd93;
	ld.global.nc.f32 	%f194, [%rd98];
	sub.f32 	%f195, %f194, %f193;
	add.f32 	%f196, %f191, %f195;
	sub.f32 	%f197, %f196, %f191;
	sub.f32 	%f198, %f197, %f195;
	add.s64 	%rd99, %rd98, %rd93;
	ld.global.nc.f32 	%f199, [%rd99];
	sub.f32 	%f200, %f199, %f198;
	add.f32 	%f201, %f196, %f200;
	sub.f32 	%f202, %f201, %f196;
	sub.f32 	%f203, %f202, %f200;
	add.s64 	%rd100, %rd99, %rd93;
	ld.global.nc.f32 	%f204, [%rd100];
	sub.f32 	%f205, %f204, %f203;
	add.f32 	%f665, %f201, %f205;
	sub.f32 	%f206, %f665, %f201;
	sub.f32 	%f666, %f206, %f205;
	add.s64 	%rd246, %rd100, %rd93;
$L__BB1_58:
	setp.eq.s32 	%p22, %r42, 0;
	@%p22 bra 	$L__BB1_64;
	and.b32  	%r43, %r80, 3;
	setp.lt.u32 	%p23, %r42, 4;
	@%p23 bra 	$L__BB1_61;
	ld.global.nc.f32 	%f208, [%rd246];
	sub.f32 	%f209, %f208, %f666;
	add.f32 	%f210, %f665, %f209;
	sub.f32 	%f211, %f210, %f665;
	sub.f32 	%f212, %f211, %f209;
	shl.b64 	%rd101, %rd4, 2;
	add.s64 	%rd102, %rd246, %rd101;
	ld.global.nc.f32 	%f213, [%rd102];
	sub.f32 	%f214, %f213, %f212;
	add.f32 	%f215, %f210, %f214;
	sub.f32 	%f216, %f215, %f210;
	sub.f32 	%f217, %f216, %f214;
	add.s64 	%rd103, %rd102, %rd101;
	ld.global.nc.f32 	%f218, [%rd103];
	sub.f32 	%f219, %f218, %f217;
	add.f32 	%f220, %f215, %f219;
	sub.f32 	%f221, %f220, %f215;
	sub.f32 	%f222, %f221, %f219;
	add.s64 	%rd104, %rd103, %rd101;
	ld.global.nc.f32 	%f223, [%rd104];
	sub.f32 	%f224, %f223, %f222;
	add.f32 	%f665, %f220, %f224;
	sub.f32 	%f225, %f665, %f220;
	sub.f32 	%f666, %f225, %f224;
	add.s64 	%rd246, %rd104, %rd101;
$L__BB1_61:
	setp.eq.s32 	%p24, %r43, 0;
	@%p24 bra 	$L__BB1_64;
	mov.b32 	%r149, 0;
	shl.b64 	%rd105, %rd4, 2;
	mov.f32 	%f664, %f665;
$L__BB1_63:
	.pragma "nounroll";
	ld.global.nc.f32 	%f226, [%rd246];
	sub.f32 	%f227, %f226, %f666;
	add.f32 	%f665, %f664, %f227;
	sub.f32 	%f228, %f665, %f664;
	sub.f32 	%f666, %f228, %f227;
	add.s64 	%rd246, %rd246, %rd105;
	add.s32 	%r149, %r149, 1;
	setp.ne.s32 	%p25, %r149, %r43;
	mov.f32 	%f664, %f665;
	@%p25 bra 	$L__BB1_63;
$L__BB1_64:
	setp.lt.u32 	%p26, %r80, 16;
	mul.f32 	%f28, %f1, %f665;
	mov.f32 	%f670, 0f00000000;
	mov.u64 	%rd251, %rd256;
	mov.f32 	%f680, %f670;
	@%p26 bra 	$L__BB1_67;
	and.b32  	%r46, %r80, 2147483632;
	mov.b32 	%r150, 0;
	mov.f32 	%f670, 0f00000000;
	shl.b64 	%rd106, %rd4, 2;
	mov.u64 	%rd251, %rd256;
$L__BB1_66:
	.pragma "nounroll";
	ld.global.nc.f32 	%f232, [%rd251];
	sub.f32 	%f233, %f232, %f28;
	abs.f32 	%f234, %f233;
	sub.f32 	%f235, %f234, %f670;
	add.f32 	%f236, %f680, %f235;
	sub.f32 	%f237, %f236, %f680;
	sub.f32 	%f238, %f237, %f235;
	add.s64 	%rd107, %rd251, %rd106;
	ld.global.nc.f32 	%f239, [%rd107];
	sub.f32 	%f240, %f239, %f28;
	abs.f32 	%f241, %f240;
	sub.f32 	%f242, %f241, %f238;
	add.f32 	%f243, %f236, %f242;
	sub.f32 	%f244, %f243, %f236;
	sub.f32 	%f245, %f244, %f242;
	add.s64 	%rd108, %rd107, %rd106;
	ld.global.nc.f32 	%f246, [%rd108];
	sub.f32 	%f247, %f246, %f28;
	abs.f32 	%f248, %f247;
	sub.f32 	%f249, %f248, %f245;
	add.f32 	%f250, %f243, %f249;
	sub.f32 	%f251, %f250, %f243;
	sub.f32 	%f252, %f251, %f249;
	add.s64 	%rd109, %rd108, %rd106;
	ld.global.nc.f32 	%f253, [%rd109];
	sub.f32 	%f254, %f253, %f28;
	abs.f32 	%f255, %f254;
	sub.f32 	%f256, %f255, %f252;
	add.f32 	%f257, %f250, %f256;
	sub.f32 	%f258, %f257, %f250;
	sub.f32 	%f259, %f258, %f256;
	add.s64 	%rd110, %rd109, %rd106;
	ld.global.nc.f32 	%f260, [%rd110];
	sub.f32 	%f261, %f260, %f28;
	abs.f32 	%f262, %f261;
	sub.f32 	%f263, %f262, %f259;
	add.f32 	%f264, %f257, %f263;
	sub.f32 	%f265, %f264, %f257;
	sub.f32 	%f266, %f265, %f263;
	add.s64 	%rd111, %rd110, %rd106;
	ld.global.nc.f32 	%f267, [%rd111];
	sub.f32 	%f268, %f267, %f28;
	abs.f32 	%f269, %f268;
	sub.f32 	%f270, %f269, %f266;
	add.f32 	%f271, %f264, %f270;
	sub.f32 	%f272, %f271, %f264;
	sub.f32 	%f273, %f272, %f270;
	add.s64 	%rd112, %rd111, %rd106;
	ld.global.nc.f32 	%f274, [%rd112];
	sub.f32 	%f275, %f274, %f28;
	abs.f32 	%f276, %f275;
	sub.f32 	%f277, %f276, %f273;
	add.f32 	%f278, %f271, %f277;
	sub.f32 	%f279, %f278, %f271;
	sub.f32 	%f280, %f279, %f277;
	add.s64 	%rd113, %rd112, %rd106;
	ld.global.nc.f32 	%f281, [%rd113];
	sub.f32 	%f282, %f281, %f28;
	abs.f32 	%f283, %f282;
	sub.f32 	%f284, %f283, %f280;
	add.f32 	%f285, %f278, %f284;
	sub.f32 	%f286, %f285, %f278;
	sub.f32 	%f287, %f286, %f284;
	add.s64 	%rd114, %rd113, %rd106;
	ld.global.nc.f32 	%f288, [%rd114];
	sub.f32 	%f289, %f288, %f28;
	abs.f32 	%f290, %f289;
	sub.f32 	%f291, %f290, %f287;
	add.f32 	%f292, %f285, %f291;
	sub.f32 	%f293, %f292, %f285;
	sub.f32 	%f294, %f293, %f291;
	add.s64 	%rd115, %rd114, %rd106;
	ld.global.nc.f32 	%f295, [%rd115];
	sub.f32 	%f296, %f295, %f28;
	abs.f32 	%f297, %f296;
	sub.f32 	%f298, %f297, %f294;
	add.f32 	%f299, %f292, %f298;
	sub.f32 	%f300, %f299, %f292;
	sub.f32 	%f301, %f300, %f298;
	add.s64 	%rd116, %rd115, %rd106;
	ld.global.nc.f32 	%f302, [%rd116];
	sub.f32 	%f303, %f302, %f28;
	abs.f32 	%f304, %f303;
	sub.f32 	%f305, %f304, %f301;
	add.f32 	%f306, %f299, %f305;
	sub.f32 	%f307, %f306, %f299;
	sub.f32 	%f308, %f307, %f305;
	add.s64 	%rd117, %rd116, %rd106;
	ld.global.nc.f32 	%f309, [%rd117];
	sub.f32 	%f310, %f309, %f28;
	abs.f32 	%f311, %f310;
	sub.f32 	%f312, %f311, %f308;
	add.f32 	%f313, %f306, %f312;
	sub.f32 	%f314, %f313, %f306;
	sub.f32 	%f315, %f314, %f312;
	add.s64 	%rd118, %rd117, %rd106;
	ld.global.nc.f32 	%f316, [%rd118];
	sub.f32 	%f317, %f316, %f28;
	abs.f32 	%f318, %f317;
	sub.f32 	%f319, %f318, %f315;
	add.f32 	%f320, %f313, %f319;
	sub.f32 	%f321, %f320, %f313;
	sub.f32 	%f322, %f321, %f319;
	add.s64 	%rd119, %rd118, %rd106;
	ld.global.nc.f32 	%f323, [%rd119];
	sub.f32 	%f324, %f323, %f28;
	abs.f32 	%f325, %f324;
	sub.f32 	%f326, %f325, %f322;
	add.f32 	%f327, %f320, %f326;
	sub.f32 	%f328, %f327, %f320;
	sub.f32 	%f329, %f328, %f326;
	add.s64 	%rd120, %rd119, %rd106;
	ld.global.nc.f32 	%f330, [%rd120];
	sub.f32 	%f331, %f330, %f28;
	abs.f32 	%f332, %f331;
	sub.f32 	%f333, %f332, %f329;
	add.f32 	%f334, %f327, %f333;
	sub.f32 	%f335, %f334, %f327;
	sub.f32 	%f336, %f335, %f333;
	add.s64 	%rd121, %rd120, %rd106;
	ld.global.nc.f32 	%f337, [%rd121];
	sub.f32 	%f338, %f337, %f28;
	abs.f32 	%f339, %f338;
	sub.f32 	%f340, %f339, %f336;
	add.f32 	%f680, %f334, %f340;
	sub.f32 	%f341, %f680, %f334;
	sub.f32 	%f670, %f341, %f340;
	add.s64 	%rd251, %rd121, %rd106;
	add.s32 	%r150, %r150, 16;
	setp.ne.s32 	%p27, %r150, %r46;
	@%p27 bra 	$L__BB1_66;
$L__BB1_67:
	setp.eq.s32 	%p28, %r38, 0;
	@%p28 bra 	$L__BB1_76;
	and.b32  	%r49, %r80, 7;
	setp.lt.u32 	%p29, %r38, 8;
	@%p29 bra 	$L__BB1_70;
	ld.global.nc.f32 	%f343, [%rd251];
	sub.f32 	%f344, %f343, %f28;
	abs.f32 	%f345, %f344;
	sub.f32 	%f346, %f345, %f670;
	add.f32 	%f347, %f680, %f346;
	sub.f32 	%f348, %f347, %f680;
	sub.f32 	%f349, %f348, %f346;
	shl.b64 	%rd122, %rd4, 2;
	add.s64 	%rd123, %rd251, %rd122;
	ld.global.nc.f32 	%f350, [%rd123];
	sub.f32 	%f351, %f350, %f28;
	abs.f32 	%f352, %f351;
	sub.f32 	%f353, %f352, %f349;
	add.f32 	%f354, %f347, %f353;
	sub.f32 	%f355, %f354, %f347;
	sub.f32 	%f356, %f355, %f353;
	add.s64 	%rd124, %rd123, %rd122;
	ld.global.nc.f32 	%f357, [%rd124];
	sub.f32 	%f358, %f357, %f28;
	abs.f32 	%f359, %f358;
	sub.f32 	%f360, %f359, %f356;
	add.f32 	%f361, %f354, %f360;
	sub.f32 	%f362, %f361, %f354;
	sub.f32 	%f363, %f362, %f360;
	add.s64 	%rd125, %rd124, %rd122;
	ld.global.nc.f32 	%f364, [%rd125];
	sub.f32 	%f365, %f364, %f28;
	abs.f32 	%f366, %f365;
	sub.f32 	%f367, %f366, %f363;
	add.f32 	%f368, %f361, %f367;
	sub.f32 	%f369, %f368, %f361;
	sub.f32 	%f370, %f369, %f367;
	add.s64 	%rd126, %rd125, %rd122;
	ld.global.nc.f32 	%f371, [%rd126];
	sub.f32 	%f372, %f371, %f28;
	abs.f32 	%f373, %f372;
	sub.f32 	%f374, %f373, %f370;
	add.f32 	%f375, %f368, %f374;
	sub.f32 	%f376, %f375, %f368;
	sub.f32 	%f377, %f376, %f374;
	add.s64 	%rd127, %rd126, %rd122;
	ld.global.nc.f32 	%f378, [%rd127];
	sub.f32 	%f379, %f378, %f28;
	abs.f32 	%f380, %f379;
	sub.f32 	%f381, %f380, %f377;
	add.f32 	%f382, %f375, %f381;
	sub.f32 	%f383, %f382, %f375;
	sub.f32 	%f384, %f383, %f381;
	add.s64 	%rd128, %rd127, %rd122;
	ld.global.nc.f32 	%f385, [%rd128];
	sub.f32 	%f386, %f385, %f28;
	abs.f32 	%f387, %f386;
	sub.f32 	%f388, %f387, %f384;
	add.f32 	%f389, %f382, %f388;
	sub.f32 	%f390, %f389, %f382;
	sub.f32 	%f391, %f390, %f388;
	add.s64 	%rd129, %rd128, %rd122;
	ld.global.nc.f32 	%f392, [%rd129];
	sub.f32 	%f393, %f392, %f28;
	abs.f32 	%f394, %f393;
	sub.f32 	%f395, %f394, %f391;
	add.f32 	%f680, %f389, %f395;
	sub.f32 	%f396, %f680, %f389;
	sub.f32 	%f670, %f396, %f395;
	add.s64 	%rd251, %rd129, %rd122;
$L__BB1_70:
	setp.eq.s32 	%p30, %r49, 0;
	@%p30 bra 	$L__BB1_76;
	and.b32  	%r50, %r80, 3;
	setp.lt.u32 	%p31, %r49, 4;
	@%p31 bra 	$L__BB1_73;
	ld.global.nc.f32 	%f398, [%rd251];
	sub.f32 	%f399, %f398, %f28;
	abs.f32 	%f400, %f399;
	sub.f32 	%f401, %f400, %f670;
	add.f32 	%f402, %f680, %f401;
	sub.f32 	%f403, %f402, %f680;
	sub.f32 	%f404, %f403, %f401;
	shl.b64 	%rd130, %rd4, 2;
	add.s64 	%rd131, %rd251, %rd130;
	ld.global.nc.f32 	%f405, [%rd131];
	sub.f32 	%f406, %f405, %f28;
	abs.f32 	%f407, %f406;
	sub.f32 	%f408, %f407, %f404;
	add.f32 	%f409, %f402, %f408;
	sub.f32 	%f410, %f409, %f402;
	sub.f32 	%f411, %f410, %f408;
	add.s64 	%rd132, %rd131, %rd130;
	ld.global.nc.f32 	%f412, [%rd132];
	sub.f32 	%f413, %f412, %f28;
	abs.f32 	%f414, %f413;
	sub.f32 	%f415, %f414, %f411;
	add.f32 	%f416, %f409, %f415;
	sub.f32 	%f417, %f416, %f409;
	sub.f32 	%f418, %f417, %f415;
	add.s64 	%rd133, %rd132, %rd130;
	ld.global.nc.f32 	%f419, [%rd133];
	sub.f32 	%f420, %f419, %f28;
	abs.f32 	%f421, %f420;
	sub.f32 	%f422, %f421, %f418;
	add.f32 	%f680, %f416, %f422;
	sub.f32 	%f423, %f680, %f416;
	sub.f32 	%f670, %f423, %f422;
	add.s64 	%rd251, %rd133, %rd130;
$L__BB1_73:
	setp.eq.s32 	%p32, %r50, 0;
	@%p32 bra 	$L__BB1_76;
	mov.b32 	%r151, 0;
	shl.b64 	%rd134, %rd4, 2;
	mov.f32 	%f679, %f680;
$L__BB1_75:
	.pragma "nounroll";
	ld.global.nc.f32 	%f424, [%rd251];
	sub.f32 	%f425, %f424, %f28;
	abs.f32 	%f426, %f425;
	sub.f32 	%f427, %f426, %f670;
	add.f32 	%f680, %f679, %f427;
	sub.f32 	%f428, %f680, %f679;
	sub.f32 	%f670, %f428, %f427;
	add.s64 	%rd251, %rd251, %rd134;
	add.s32 	%r151, %r151, 1;
	setp.ne.s32 	%p33, %r151, %r50;
	mov.f32 	%f679, %f680;
	@%p33 bra 	$L__BB1_75;
$L__BB1_76:
	mul.f32 	%f430, %f1, %f680;
	mul.f32 	%f51, %f430, 0f3C75C28F;
	cvt.u64.u32 	%rd135, %r27;
	mul.lo.s64 	%rd24, %rd135, %rd4;
	setp.eq.f32 	%p34, %f51, 0f00000000;
	mov.f32 	%f681, 0f00000000;
	@%p34 bra 	$L__BB1_78;
	shl.b64 	%rd136, %rd24, 2;
	add.s64 	%rd137, %rd1, %rd136;
	ld.global.nc.f32 	%f431, [%rd137];
	sub.f32 	%f432, %f431, %f28;
	div.rn.f32 	%f681, %f432, %f51;
$L__BB1_78:
	shl.b64 	%rd138, %rd24, 2;
	add.s64 	%rd139, %rd2, %rd138;
	st.global.f32 	[%rd139], %f681;
	setp.ge.s32 	%p35, %r152, %r79;
	@%p35 bra 	$L__BB1_96;
	cvt.u64.u32 	%rd140, %r152;
	mul.lo.s64 	%rd141, %rd140, %rd4;
	add.s32 	%r104, %r80, -1;
	cvt.u64.u32 	%rd142, %r104;
	mul.lo.s64 	%rd143, %rd4, %rd142;
	neg.s64 	%rd25, %rd143;
	and.b32  	%r53, %r80, 7;
	and.b32  	%r54, %r80, 3;
	and.b32  	%r105, %r80, 2147483632;
	neg.s32 	%r55, %r105;
	shl.b64 	%rd144, %rd141, 2;
	add.s64 	%rd255, %rd2, %rd144;
	add.s64 	%rd257, %rd1, %rd144;
	shl.b64 	%rd145, %rd25, 2;
$L__BB1_80:
	setp.lt.u32 	%p36, %r80, 16;
	ld.global.nc.f32 	%f56, [%rd257];
	ld.global.nc.f32 	%f435, [%rd256];
	sub.f32 	%f436, %f56, %f435;
	sub.f32 	%f437, %f436, %f666;
	add.f32 	%f57, %f665, %f437;
	sub.f32 	%f438, %f57, %f665;
	sub.f32 	%f666, %f438, %f437;
	mul.f32 	%f59, %f1, %f57;
	add.s64 	%rd260, %rd257, %rd145;
	mov.f32 	%f688, 0f00000000;
	mov.f32 	%f696, %f688;
	@%p36 bra 	$L__BB1_83;
	mov.f32 	%f688, 0f00000000;
	mov.u32 	%r153, %r55;
	mov.u64 	%rd258, %rd260;
$L__BB1_82:
	.pragma "nounroll";
	ld.global.nc.f32 	%f440, [%rd258];
	sub.f32 	%f441, %f440, %f59;
	abs.f32 	%f442, %f441;
	sub.f32 	%f443, %f442, %f688;
	add.f32 	%f444, %f696, %f443;
	sub.f32 	%f445, %f444, %f696;
	sub.f32 	%f446, %f445, %f443;
	shl.b64 	%rd146, %rd4, 2;
	add.s64 	%rd147, %rd258, %rd146;
	ld.global.nc.f32 	%f447, [%rd147];
	sub.f32 	%f448, %f447, %f59;
	abs.f32 	%f449, %f448;
	sub.f32 	%f450, %f449, %f446;
	add.f32 	%f451, %f444, %f450;
	sub.f32 	%f452, %f451, %f444;
	sub.f32 	%f453, %f452, %f450;
	add.s64 	%rd148, %rd147, %rd146;
	ld.global.nc.f32 	%f454, [%rd148];
	sub.f32 	%f455, %f454, %f59;
	abs.f32 	%f456, %f455;
	sub.f32 	%f457, %f456, %f453;
	add.f32 	%f458, %f451, %f457;
	sub.f32 	%f459, %f458, %f451;
	sub.f32 	%f460, %f459, %f457;
	add.s64 	%rd149, %rd148, %rd146;
	ld.global.nc.f32 	%f461, [%rd149];
	sub.f32 	%f462, %f461, %f59;
	abs.f32 	%f463, %f462;
	sub.f32 	%f464, %f463, %f460;
	add.f32 	%f465, %f458, %f464;
	sub.f32 	%f466, %f465, %f458;
	sub.f32 	%f467, %f466, %f464;
	add.s64 	%rd150, %rd149, %rd146;
	ld.global.nc.f32 	%f468, [%rd150];
	sub.f32 	%f469, %f468, %f59;
	abs.f32 	%f470, %f469;
	sub.f32 	%f471, %f470, %f467;
	add.f32 	%f472, %f465, %f471;
	sub.f32 	%f473, %f472, %f465;
	sub.f32 	%f474, %f473, %f471;
	add.s64 	%rd151, %rd150, %rd146;
	ld.global.nc.f32 	%f475, [%rd151];
	sub.f32 	%f476, %f475, %f59;
	abs.f32 	%f477, %f476;
	sub.f32 	%f478, %f477, %f474;
	add.f32 	%f479, %f472, %f478;
	sub.f32 	%f480, %f479, %f472;
	sub.f32 	%f481, %f480, %f478;
	add.s64 	%rd152, %rd151, %rd146;
	ld.global.nc.f32 	%f482, [%rd152];
	sub.f32 	%f483, %f482, %f59;
	abs.f32 	%f484, %f483;
	sub.f32 	%f485, %f484, %f481;
	add.f32 	%f486, %f479, %f485;
	sub.f32 	%f487, %f486, %f479;
	sub.f32 	%f488, %f487, %f485;
	add.s64 	%rd153, %rd152, %rd146;
	ld.global.nc.f32 	%f489, [%rd153];
	sub.f32 	%f490, %f489, %f59;
	abs.f32 	%f491, %f490;
	sub.f32 	%f492, %f491, %f488;
	add.f32 	%f493, %f486, %f492;
	sub.f32 	%f494, %f493, %f486;
	sub.f32 	%f495, %f494, %f492;
	add.s64 	%rd154, %rd153, %rd146;
	ld.global.nc.f32 	%f496, [%rd154];
	sub.f32 	%f497, %f496, %f59;
	abs.f32 	%f498, %f497;
	sub.f32 	%f499, %f498, %f495;
	add.f32 	%f500, %f493, %f499;
	sub.f32 	%f501, %f500, %f493;
	sub.f32 	%f502, %f501, %f499;
	add.s64 	%rd155, %rd154, %rd146;
	ld.global.nc.f32 	%f503, [%rd155];
	sub.f32 	%f504, %f503, %f59;
	abs.f32 	%f505, %f504;
	sub.f32 	%f506, %f505, %f502;
	add.f32 	%f507, %f500, %f506;
	sub.f32 	%f508, %f507, %f500;
	sub.f32 	%f509, %f508, %f506;
	add.s64 	%rd156, %rd155, %rd146;
	ld.global.nc.f32 	%f510, [%rd156];
	sub.f32 	%f511, %f510, %f59;
	abs.f32 	%f512, %f511;
	sub.f32 	%f513, %f512, %f509;
	add.f32 	%f514, %f507, %f513;
	sub.f32 	%f515, %f514, %f507;
	sub.f32 	%f516, %f515, %f513;
	add.s64 	%rd157, %rd156, %rd146;
	ld.global.nc.f32 	%f517, [%rd157];
	sub.f32 	%f518, %f517, %f59;
	abs.f32 	%f519, %f518;
	sub.f32 	%f520, %f519, %f516;
	add.f32 	%f521, %f514, %f520;
	sub.f32 	%f522, %f521, %f514;
	sub.f32 	%f523, %f522, %f520;
	add.s64 	%rd158, %rd157, %rd146;
	ld.global.nc.f32 	%f524, [%rd158];
	sub.f32 	%f525, %f524, %f59;
	abs.f32 	%f526, %f525;
	sub.f32 	%f527, %f526, %f523;
	add.f32 	%f528, %f521, %f527;
	sub.f32 	%f529, %f528, %f521;
	sub.f32 	%f530, %f529, %f527;
	add.s64 	%rd159, %rd158, %rd146;
	ld.global.nc.f32 	%f531, [%rd159];
	sub.f32 	%f532, %f531, %f59;
	abs.f32 	%f533, %f532;
	sub.f32 	%f534, %f533, %f530;
	add.f32 	%f535, %f528, %f534;
	sub.f32 	%f536, %f535, %f528;
	sub.f32 	%f537, %f536, %f534;
	add.s64 	%rd160, %rd159, %rd146;
	ld.global.nc.f32 	%f538, [%rd160];
	sub.f32 	%f539, %f538, %f59;
	abs.f32 	%f540, %f539;
	sub.f32 	%f541, %f540, %f537;
	add.f32 	%f542, %f535, %f541;
	sub.f32 	%f543, %f542, %f535;
	sub.f32 	%f544, %f543, %f541;
	add.s64 	%rd161, %rd160, %rd146;
	ld.global.nc.f32 	%f545, [%rd161];
	sub.f32 	%f546, %f545, %f59;
	abs.f32 	%f547, %f546;
	sub.f32 	%f548, %f547, %f544;
	add.f32 	%f696, %f542, %f548;
	sub.f32 	%f549, %f696, %f542;
	sub.f32 	%f688, %f549, %f548;
	shl.b64 	%rd162, %rd4, 6;
	add.s64 	%rd260, %rd258, %rd162;
	add.s32 	%r153, %r153, 16;
	setp.eq.s32 	%p37, %r153, 0;
	add.s64 	%rd258, %rd161, %rd146;
	@%p37 bra 	$L__BB1_83;
	bra.uni 	$L__BB1_82;
$L__BB1_83:
	setp.eq.s32 	%p38, %r38, 0;
	@%p38 bra 	$L__BB1_93;
	add.s32 	%r106, %r38, -1;
	setp.lt.u32 	%p39, %r106, 7;
	@%p39 bra 	$L__BB1_86;
	ld.global.nc.f32 	%f551, [%rd260];
	sub.f32 	%f552, %f551, %f59;
	abs.f32 	%f553, %f552;
	sub.f32 	%f554, %f553, %f688;
	add.f32 	%f555, %f696, %f554;
	sub.f32 	%f556, %f555, %f696;
	sub.f32 	%f557, %f556, %f554;
	shl.b64 	%rd163, %rd4, 2;
	add.s64 	%rd164, %rd260, %rd163;
	ld.global.nc.f32 	%f558, [%rd164];
	sub.f32 	%f559, %f558, %f59;
	abs.f32 	%f560, %f559;
	sub.f32 	%f561, %f560, %f557;
	add.f32 	%f562, %f555, %f561;
	sub.f32 	%f563, %f562, %f555;
	sub.f32 	%f564, %f563, %f561;
	add.s64 	%rd165, %rd164, %rd163;
	ld.global.nc.f32 	%f565, [%rd165];
	sub.f32 	%f566, %f565, %f59;
	abs.f32 	%f567, %f566;
	sub.f32 	%f568, %f567, %f564;
	add.f32 	%f569, %f562, %f568;
	sub.f32 	%f570, %f569, %f562;
	sub.f32 	%f571, %f570, %f568;
	add.s64 	%rd166, %rd165, %rd163;
	ld.global.nc.f32 	%f572, [%rd166];
	sub.f32 	%f573, %f572, %f59;
	abs.f32 	%f574, %f573;
	sub.f32 	%f575, %f574, %f571;
	add.f32 	%f576, %f569, %f575;
	sub.f32 	%f577, %f576, %f569;
	sub.f32 	%f578, %f577, %f575;
	add.s64 	%rd167, %rd166, %rd163;
	ld.global.nc.f32 	%f579, [%rd167];
	sub.f32 	%f580, %f579, %f59;
	abs.f32 	%f581, %f580;
	sub.f32 	%f582, %f581, %f578;
	add.f32 	%f583, %f576, %f582;
	sub.f32 	%f584, %f583, %f576;
	sub.f32 	%f585, %f584, %f582;
	add.s64 	%rd168, %rd167, %rd163;
	ld.global.nc.f32 	%f586, [%rd168];
	sub.f32 	%f587, %f586, %f59;
	abs.f32 	%f588, %f587;
	sub.f32 	%f589, %f588, %f585;
	add.f32 	%f590, %f583, %f589;
	sub.f32 	%f591, %f590, %f583;
	sub.f32 	%f592, %f591, %f589;
	add.s64 	%rd169, %rd168, %rd163;
	ld.global.nc.f32 	%f593, [%rd169];
	sub.f32 	%f594, %f593, %f59;
	abs.f32 	%f595, %f594;
	sub.f32 	%f596, %f595, %f592;
	add.f32 	%f597, %f590, %f596;
	sub.f32 	%f598, %f597, %f590;
	sub.f32 	%f599, %f598, %f596;
	add.s64 	%rd170, %rd169, %rd163;
	ld.global.nc.f32 	%f600, [%rd170];
	sub.f32 	%f601, %f600, %f59;
	abs.f32 	%f602, %f601;
	sub.f32 	%f603, %f602, %f599;
	add.f32 	%f696, %f597, %f603;
	sub.f32 	%f604, %f696, %f597;
	sub.f32 	%f688, %f604, %f603;
	add.s64 	%rd260, %rd170, %rd163;
$L__BB1_86:
	setp.eq.s32 	%p40, %r53, 0;
	@%p40 bra 	$L__BB1_93;
	add.s32 	%r107, %r53, -1;
	setp.lt.u32 	%p41, %r107, 3;
	@%p41 bra 	$L__BB1_89;
	ld.global.nc.f32 	%f606, [%rd260];
	sub.f32 	%f607, %f606, %f59;
	abs.f32 	%f608, %f607;
	sub.f32 	%f609, %f608, %f688;
	add.f32 	%f610, %f696, %f609;
	sub.f32 	%f611, %f610, %f696;
	sub.f32 	%f612, %f611, %f609;
	shl.b64 	%rd171, %rd4, 2;
	add.s64 	%rd172, %rd260, %rd171;
	ld.global.nc.f32 	%f613, [%rd172];
	sub.f32 	%f614, %f613, %f59;
	abs.f32 	%f615, %f614;
	sub.f32 	%f616, %f615, %f612;
	add.f32 	%f617, %f610, %f616;
	sub.f32 	%f618, %f617, %f610;
	sub.f32 	%f619, %f618, %f616;
	add.s64 	%rd173, %rd172, %rd171;
	ld.global.nc.f32 	%f620, [%rd173];
	sub.f32 	%f621, %f620, %f59;
	abs.f32 	%f622, %f621;
	sub.f32 	%f623, %f622, %f619;
	add.f32 	%f624, %f617, %f623;
	sub.f32 	%f625, %f624, %f617;
	sub.f32 	%f626, %f625, %f623;
	add.s64 	%rd174, %rd173, %rd171;
	ld.global.nc.f32 	%f627, [%rd174];
	sub.f32 	%f628, %f627, %f59;
	abs.f32 	%f629, %f628;
	sub.f32 	%f630, %f629, %f626;
	add.f32 	%f696, %f624, %f630;
	sub.f32 	%f631, %f696, %f624;
	sub.f32 	%f688, %f631, %f630;
	add.s64 	%rd260, %rd174, %rd171;
$L__BB1_89:
	setp.eq.s32 	%p42, %r54, 0;
	@%p42 bra 	$L__BB1_93;
	setp.eq.s32 	%p43, %r54, 1;
	ld.global.nc.f32 	%f632, [%rd260];
	sub.f32 	%f633, %f632, %f59;
	abs.f32 	%f634, %f633;
	sub.f32 	%f635, %f634, %f688;
	add.f32 	%f79, %f696, %f635;
	sub.f32 	%f636, %f79, %f696;
	sub.f32 	%f80, %f636, %f635;
	mov.f32 	%f696, %f79;
	@%p43 bra 	$L__BB1_93;
	shl.b64 	%rd175, %rd4, 2;
	add.s64 	%rd43, %rd260, %rd175;
	setp.eq.s32 	%p44, %r54, 2;
	ld.global.nc.f32 	%f637, [%rd43];
	sub.f32 	%f638, %f637, %f59;
	abs.f32 	%f639, %f638;
	sub.f32 	%f640, %f639, %f80;
	add.f32 	%f696, %f79, %f640;
	sub.f32 	%f641, %f696, %f79;
	sub.f32 	%f82, %f641, %f640;
	@%p44 bra 	$L__BB1_93;
	add.s64 	%rd177, %rd43, %rd175;
	ld.global.nc.f32 	%f642, [%rd177];
	sub.f32 	%f643, %f642, %f59;
	abs.f32 	%f644, %f643;
	sub.f32 	%f645, %f644, %f82;
	add.f32 	%f696, %f696, %f645;
$L__BB1_93:
	mul.f32 	%f647, %f1, %f696;
	mul.f32 	%f85, %f647, 0f3C75C28F;
	setp.eq.f32 	%p45, %f85, 0f00000000;
	mov.f32 	%f686, 0f00000000;
	@%p45 bra 	$L__BB1_95;
	sub.f32 	%f648, %f56, %f59;
	div.rn.f32 	%f686, %f648, %f85;
$L__BB1_95:
	st.global.f32 	[%rd255], %f686;
	shl.b64 	%rd178, %rd4, 2;
	add.s64 	%rd257, %rd257, %rd178;
	add.s64 	%rd256, %rd256, %rd178;
	add.s64 	%rd255, %rd255, %rd178;
	add.s32 	%r152, %r152, 1;
	setp.lt.s32 	%p46, %r152, %r79;
	mov.f32 	%f665, %f57;
	@%p46 bra 	$L__BB1_80;
$L__BB1_96:
	ret;

}


// ===== COMPILED SASS (sm_100) =====

	.target	sm_100

	.elftype	@"ET_EXEC"


//--------------------- .note.nv.tkinfo           --------------------------
	.section	.note.nv.tkinfo,"",@"SHT_NOTE"
	.sectionflags	@"SHF_NOTE_NV_TKINFO"
	.tkinfo
        /*0018*/ 	.word	0x00000002
        /*0030*/ 	.string	""
        /*0030*/ 	.string	"ptxas"
        /*0030*/ 	.string	"Cuda compilation tools, release 13.0, V13.0.88"
        /*0030*/ 	.string	"Build cuda_13.0.r13.0/compiler.36424714_0"
        /*0030*/ 	.string	"-arch sm_100 -m 64 "



//--------------------- .note.nv.cuinfo           --------------------------
	.section	.note.nv.cuinfo,"",@"SHT_NOTE"
	.sectionflags	@"SHF_NOTE_NV_CUINFO"
        /*0018*/ 	.short	0x0002
        /*001a*/ 	.short	0x0064
        /*001c*/ 	.short	0x0082
	.zero		2


//--------------------- .nv.info                  --------------------------
	.section	.nv.info,"",@"SHT_CUDA_INFO"
	.align	4


	//----- nvinfo : EIATTR_REGCOUNT
	.align		4
        /*0000*/ 	.byte	0x04, 0x2f
        /*0002*/ 	.short	(.L_1 - .L_0)
	.align		4
.L_0:
        /*0004*/ 	.word	index@(cci_batch_f32)
        /*0008*/ 	.word	0x00000020


	//----- nvinfo : EIATTR_FRAME_SIZE
	.align		4
.L_1:
        /*000c*/ 	.byte	0x04, 0x11
        /*000e*/ 	.short	(.L_3 - .L_2)
	.align		4
.L_2:
        /*0010*/ 	.word	index@($__internal_3_$__cuda_sm3x_div_rn_noftz_f32_slowpath)
        /*0014*/ 	.word	0x00000000


	//----- nvinfo : EIATTR_FRAME_SIZE
	.align		4
.L_3:
        /*0018*/ 	.byte	0x04, 0x11
        /*001a*/ 	.short	(.L_5 - .L_4)
	.align		4
.L_4:
        /*001c*/ 	.word	index@($__internal_2_$__cuda_sm20_rcp_rn_f32_slowpath)
        /*0020*/ 	.word	0x00000000


	//----- nvinfo : EIATTR_FRAME_SIZE
	.align		4
.L_5:
        /*0024*/ 	.byte	0x04, 0x11
        /*0026*/ 	.short	(.L_7 - .L_6)
	.align		4
.L_6:
        /*0028*/ 	.word	index@(cci_batch_f32)
        /*002c*/ 	.word	0x00000000


	//----- nvinfo : EIATTR_REGCOUNT
	.align		4
.L_7:
        /*0030*/ 	.byte	0x04, 0x2f
        /*0032*/ 	.short	(.L_9 - .L_8)
	.align		4
.L_8:
        /*0034*/ 	.word	index@(cci_many_series_one_param_f32)
        /*0038*/ 	.word	0x00000028


	//----- nvinfo : EIATTR_FRAME_SIZE
	.align		4
.L_9:
        /*003c*/ 	.byte	0x04, 0x11
        /*003e*/ 	.short	(.L_11 - .L_10)
	.align		4
.L_10:
        /*0040*/ 	.word	index@($__internal_1_$__cuda_sm3x_div_rn_noftz_f32_slowpath)
        /*0044*/ 	.word	0x00000000


	//----- nvinfo : EIATTR_FRAME_SIZE
	.align		4
.L_11:
        /*0048*/ 	.byte	0x04, 0x11
        /*004a*/ 	.short	(.L_13 - .L_12)
	.align		4
.L_12:
        /*004c*/ 	.word	index@($__internal_0_$__cuda_sm20_rcp_rn_f32_slowpath)
        /*0050*/ 	.word	0x00000000


	//----- nvinfo : EIATTR_FRAME_SIZE
	.align		4
.L_13:
        /*0054*/ 	.byte	0x04, 0x11
        /*0056*/ 	.short	(.L_15 - .L_14)
	.align		4
.L_14:
        /*0058*/ 	.word	index@(cci_many_series_one_param_f32)
        /*005c*/ 	.word	0x00000000


	//----- nvinfo : EIATTR_MIN_STACK_SIZE
	.align		4
.L_15:
        /*0060*/ 	.byte	0x04, 0x12
        /*0062*/ 	.short	(.L_17 - .L_16)
	.align		4
.L_16:
        /*0064*/ 	.word	index@(cci_many_series_one_param_f32)
        /*0068*/ 	.word	0x00000000


	//----- nvinfo : EIATTR_MIN_STACK_SIZE
	.align		4
.L_17:
        /*006c*/ 	.byte	0x04, 0x12
        /*006e*/ 	.short	(.L_19 - .L_18)
	.align		4
.L_18:
        /*0070*/ 	.word	index@(cci_batch_f32)
        /*0074*/ 	.word	0x00000000
.L_19:


//--------------------- .nv.compat                --------------------------
	.section	.nv.compat,"",@"SHT_CUDA_COMPAT_INFO"
	.align	4
        /*0000*/ 	.byte	0x02, 0x09, 0x00, 0x00, 0x02, 0x02, 0x01, 0x00, 0x02, 0x05, 0x05, 0x00, 0x03, 0x07, 0x01, 0x01
        /*0010*/ 	.byte	0x02, 0x03, 0x00, 0x00, 0x02, 0x06, 0x01, 0x00, 0x04, 0x0b, 0x08, 0x00, 0x01, 0x00, 0x00, 0x00
        /*0020*/ 	.byte	0x00, 0x00, 0x00, 0x00


//--------------------- .nv.info.cci_many_series_one_param_f32 --------------------------
	.section	.nv.info.cci_many_series_one_param_f32,"",@"SHT_CUDA_INFO"
	.sectionflags	@""
	.align	4


	//----- nvinfo : EIATTR_CUDA_API_VERSION
	.align		4
        /*0000*/ 	.byte	0x04, 0x37
        /*0002*/ 	.short	(.L_21 - .L_20)
.L_20:
        /*0004*/ 	.word	0x00000082


	//----- nvinfo : EIATTR_KPARAM_INFO
	.align		4
.L_21:
        /*0008*/ 	.byte	0x04, 0x17
        /*000a*/ 	.short	(.L_23 - .L_22)
.L_22:
        /*000c*/ 	.word	0x00000000
        /*0010*/ 	.short	0x0005
        /*0012*/ 	.short	0x0020
        /*0014*/ 	.byte	0x00, 0xf5, 0x21, 0x00


	//----- nvinfo : EIATTR_KPARAM_INFO
	.align		4
.L_23:
        /*0018*/ 	.byte	0x04, 0x17
        /*001a*/ 	.short	(.L_25 - .L_24)
.L_24:
        /*001c*/ 	.word	0x00000000
        /*0020*/ 	.short	0x0004
        /*0022*/ 	.short	0x0018
        /*0024*/ 	.byte	0x00, 0xf0, 0x11, 0x00


	//----- nvinfo : EIATTR_KPARAM_INFO
	.align		4
.L_25:
        /*0028*/ 	.byte	0x04, 0x17
        /*002a*/ 	.short	(.L_27 - .L_26)
.L_26:
        /*002c*/ 	.word	0x00000000
        /*0030*/ 	.short	0x0003
        /*0032*/ 	.short	0x0014
        /*0034*/ 	.byte	0x00, 0xf0, 0x11, 0x00


	//----- nvinfo : EIATTR_KPARAM_INFO
	.align		4
.L_27:
        /*0038*/ 	.byte	0x04, 0x17
        /*003a*/ 	.short	(.L_29 - .L_28)
.L_28:
        /*003c*/ 	.word	0x00000000
        /*0040*/ 	.short	0x0002
        /*0042*/ 	.short	0x0010
        /*0044*/ 	.byte	0x00, 0xf0, 0x11, 0x00


	//----- nvinfo : EIATTR_KPARAM_INFO
	.align		4
.L_29:
        /*0048*/ 	.byte	0x04, 0x17
        /*004a*/ 	.short	(.L_31 - .L_30)
.L_30:
        /*004c*/ 	.word	0x00000000
        /*0050*/ 	.short	0x0001
        /*0052*/ 	.short	0x0008
        /*0054*/ 	.byte	0x00, 0xf5, 0x21, 0x00


	//----- nvinfo : EIATTR_KPARAM_INFO
	.align		4
.L_31:
        /*0058*/ 	.byte	0x04, 0x17
        /*005a*/ 	.short	(.L_33 - .L_32)
.L_32:
        /*005c*/ 	.word	0x00000000
        /*0060*/ 	.short	0x0000
        /*0062*/ 	.short	0x0000
        /*0064*/ 	.byte	0x00, 0xf5, 0x21, 0x00


	//----- nvinfo : EIATTR_SPARSE_MMA_MASK
	.align		4
.L_33:
        /*0068*/ 	.byte	0x03, 0x50
        /*006a*/ 	.short	0x0000


	//----- nvinfo : EIATTR_MAXREG_COUNT
	.align		4
        /*006c*/ 	.byte	0x03, 0x1b
        /*006e*/ 	.short	0x00ff


	//----- nvinfo : EIATTR_MERCURY_ISA_VERSION
	.align		4
        /*0070*/ 	.byte	0x03, 0x5f
        /*0072*/ 	.short	0x0101


	//----- nvinfo : EIATTR_VRC_CTA_INIT_COUNT
	.align		4
        /*0074*/ 	.byte	0x02, 0x4a
	.zero		1
	.zero		1


	//----- nvinfo : EIATTR_EXIT_INSTR_OFFSETS
	.align		4
        /*0078*/ 	.byte	0x04, 0x1c
        /*007a*/ 	.short	(.L_35 - .L_34)


	//   ....[0]....
.L_34:
        /*007c*/ 	.word	0x00000080


	//   ....[1]....
        /*0080*/ 	.word	0x00000140


	//   ....[2]....
        /*0084*/ 	.word	0x00000340


	//   ....[3]....
        /*0088*/ 	.word	0x00000450


	//   ....[4]....
        /*008c*/ 	.word	0x00000510


	//   ....[5]....
        /*0090*/ 	.word	0x00000560


	//   ....[6]....
        /*0094*/ 	.word	0x000005e0


	//   ....[7]....
        /*0098*/ 	.word	0x000007e0


	//   ....[8]....
        /*009c*/ 	.word	0x000008f0


	//   ....[9]....
        /*00a0*/ 	.word	0x000009b0


	//   ....[10]....
        /*00a4*/ 	.word	0x00000a00


	//   ....[11]....
        /*00a8*/ 	.word	0x00000a50


	//   ....[12]....
        /*00ac*/ 	.word	0x00000c50


	//   ....[13]....
        /*00b0*/ 	.word	0x00000d60


	//   ....[14]....
        /*00b4*/ 	.word	0x00000e20


	//   ....[15]....
        /*00b8*/ 	.word	0x00000e70


	//   ....[16]....
        /*00bc*/ 	.word	0x00003750


	//   ....[17]....
        /*00c0*/ 	.word	0x00004e70


	//----- nvinfo : EIATTR_CRS_STACK_SIZE
	.align		4
.L_35:
        /*00c4*/ 	.byte	0x04, 0x1e
        /*00c6*/ 	.short	(.L_37 - .L_36)
.L_36:
        /*00c8*/ 	.word	0x00000000


	//----- nvinfo : EIATTR_CBANK_PARAM_SIZE
	.align		4
.L_37:
        /*00cc*/ 	.byte	0x03, 0x19
        /*00ce*/ 	.short	0x0028


	//----- nvinfo : EIATTR_PARAM_CBANK
	.align		4
        /*00d0*/ 	.byte	0x04, 0x0a
        /*00d2*/ 	.short	(.L_39 - .L_38)
	.align		4
.L_38:
        /*00d4*/ 	.word	index@(.nv.constant0.cci_many_series_one_param_f32)
        /*00d8*/ 	.short	0x0380
        /*00da*/ 	.short	0x0028


	//----- nvinfo : EIATTR_SW_WAR
	.align		4
.L_39:
        /*00dc*/ 	.byte	0x04, 0x36
        /*00de*/ 	.short	(.L_41 - .L_40)
.L_40:
        /*00e0*/ 	.word	0x00000008
.L_41:


//--------------------- .nv.info.cci_batch_f32    --------------------------
	.section	.nv.info.cci_batch_f32,"",@"SHT_CUDA_INFO"
	.sectionflags	@""
	.align	4


	//----- nvinfo : EIATTR_CUDA_API_VERSION
	.align		4
        /*0000*/ 	.byte	0x04, 0x37
        /*0002*/ 	.short	(.L_43 - .L_42)
.L_42:
        /*0004*/ 	.word	0x00000082


	//----- nvinfo : EIATTR_KPARAM_INFO
	.align		4
.L_43:
        /*0008*/ 	.byte	0x04, 0x17
        /*000a*/ 	.short	(.L_45 - .L_44)
.L_44:
        /*000c*/ 	.word	0x00000000
        /*0010*/ 	.short	0x0005
        /*0012*/ 	.short	0x0020
        /*0014*/ 	.byte	0x00, 0xf5, 0x21, 0x00


	//----- nvinfo : EIATTR_KPARAM_INFO
	.align		4
.L_45:
        /*0018*/ 	.byte	0x04, 0x17
        /*001a*/ 	.short	(.L_47 - .L_46)
.L_46:
        /*001c*/ 	.word	0x00000000
        /*0020*/ 	.short	0x0004
        /*0022*/ 	.short	0x0018
        /*0024*/ 	.byte	0x00, 0xf0, 0x11, 0x00


	//----- nvinfo : EIATTR_KPARAM_INFO
	.align		4
.L_47:
        /*0028*/ 	.byte	0x04, 0x17
        /*002a*/ 	.short	(.L_49 - .L_48)
.L_48:
        /*002c*/ 	.word	0x00000000
        /*0030*/ 	.short	0x0003
        /*0032*/ 	.short	0x0014
        /*0034*/ 	.byte	0x00, 0xf0, 0x11, 0x00


	//----- nvinfo : EIATTR_KPARAM_INFO
	.align		4
.L_49:
        /*0038*/ 	.byte	0x04, 0x17
        /*003a*/ 	.short	(.L_51 - .L_50)
.L_50:
        /*003c*/ 	.word	0x00000000
        /*0040*/ 	.short	0x0002
        /*0042*/ 	.short	0x0010
        /*0044*/ 	.byte	0x00, 0xf0, 0x11, 0x00


	//----- nvinfo : EIATTR_KPARAM_INFO
	.align		4
.L_51:
        /*0048*/ 	.byte	0x04, 0x17
        /*004a*/ 	.short	(.L_53 - .L_52)
.L_52:
        /*004c*/ 	.word	0x00000000
        /*0050*/ 	.short	0x0001
        /*0052*/ 	.short	0x0008
        /*0054*/ 	.byte	0x00, 0xf5, 0x21, 0x00


	//----- nvinfo : EIATTR_KPARAM_INFO
	.align		4
.L_53:
        /*0058*/ 	.byte	0x04, 0x17
        /*005a*/ 	.short	(.L_55 - .L_54)
.L_54:
        /*005c*/ 	.word	0x00000000
        /*0060*/ 	.short	0x0000
        /*0062*/ 	.short	0x0000
        /*0064*/ 	.byte	0x00, 0xf5, 0x21, 0x00


	//----- nvinfo : EIATTR_SPARSE_MMA_MASK
	.align		4
.L_55:
        /*0068*/ 	.byte	0x03, 0x50
        /*006a*/ 	.short	0x0000


	//----- nvinfo : EIATTR_MAXREG_COUNT
	.align		4
        /*006c*/ 	.byte	0x03, 0x1b
        /*006e*/ 	.short	0x00ff


	//----- nvinfo : EIATTR_NUM_BARRIERS
	.align		4
        /*0070*/ 	.byte	0x02, 0x4c
        /*0072*/ 	.byte	0x01
	.zero		1


	//----- nvinfo : EIATTR_MERCURY_ISA_VERSION
	.align		4
        /*0074*/ 	.byte	0x03, 0x5f
        /*0076*/ 	.short	0x0101


	//----- nvinfo : EIATTR_COOP_GROUP_MASK_REGIDS
	.align		4
        /*0078*/ 	.byte	0x04, 0x29
        /*007a*/ 	.short	(.L_57 - .L_56)


	//   ....[0]....
.L_56:
        /*007c*/ 	.word	0xffffffff


	//   ....[1]....
        /*0080*/ 	.word	0xffffffff


	//   ....[2]....
        /*0084*/ 	.word	0xffffffff


	//   ....[3]....
        /*0088*/ 	.word	0xffffffff


	//   ....[4]....
        /*008c*/ 	.word	0xffffffff


	//   ....[5]....
        /*0090*/ 	.word	0xffffffff


	//   ....[6]....
        /*0094*/ 	.word	0xffffffff


	//   ....[7]....
        /*0098*/ 	.word	0xffffffff


	//   ....[8]....
        /*009c*/ 	.word	0xffffffff


	//   ....[9]....
        /*00a0*/ 	.word	0xffffffff


	//   ....[10]....
        /*00a4*/ 	.word	0xffffffff


	//   ....[11]....
        /*00a8*/ 	.word	0xffffffff


	//   ....[12]....
        /*00ac*/ 	.word	0xffffffff


	//   ....[13]....
        /*00b0*/ 	.word	0xffffffff


	//   ....[14]....
        /*00b4*/ 	.word	0xffffffff


	//   ....[15]....
        /*00b8*/ 	.word	0xffffffff


	//   ....[16]....
        /*00bc*/ 	.word	0xffffffff


	//   ....[17]....
        /*00c0*/ 	.word	0xffffffff


	//   ....[18]....
        /*00c4*/ 	.word	0xffffffff


	//   ....[19]....
        /*00c8*/ 	.word	0xffffffff


	//   ....[20]....
        /*00cc*/ 	.word	0xffffffff


	//   ....[21]....
        /*00d0*/ 	.word	0xffffffff


	//   ....[22]....
        /*00d4*/ 	.word	0xffffffff


	//   ....[23]....
        /*00d8*/ 	.word	0xffffffff


	//   ....[24]....
        /*00dc*/ 	.word	0xffffffff


	//   ....[25]....
        /*00e0*/ 	.word	0xffffffff


	//   ....[26]....
        /*00e4*/ 	.word	0xffffffff


	//   ....[27]....
        /*00e8*/ 	.word	0xffffffff


	//   ....[28]....
        /*00ec*/ 	.word	0xffffffff


	//   ....[29]....
        /*00f0*/ 	.word	0xffffffff


	//   ....[30]....
        /*00f4*/ 	.word	0x05000000


	//   ....[31]....
        /*00f8*/ 	.word	0x05000000


	//   ....[32]....
        /*00fc*/ 	.word	0x05000000


	//   ....[33]....
        /*0100*/ 	.word	0x05000000


	//   ....[34]....
        /*0104*/ 	.word	0x05000000


	//   ....[35]....
        /*0108*/ 	.word	0x05000000


	//   ....[36]....
        /*010c*/ 	.word	0x05000000


	//   ....[37]....
        /*0110*/ 	.word	0x05000000


	//   ....[38]....
        /*0114*/ 	.word	0x05000000


	//   ....[39]....
        /*0118*/ 	.word	0x05000000


	//   ....[40]....
        /*011c*/ 	.word	0x05000000


	//   ....[41]....
        /*0120*/ 	.word	0x05000000


	//   ....[42]....
        /*0124*/ 	.word	0x05000000


	//   ....[43]....
        /*0128*/ 	.word	0x05000000


	//   ....[44]....
        /*012c*/ 	.word	0x05000000


	//----- nvinfo : EIATTR_COOP_GROUP_INSTR_OFFSETS
	.align		4
.L_57:
        /*0130*/ 	.byte	0x04, 0x28
        /*0132*/ 	.short	(.L_59 - .L_58)


	//   ....[0]....
.L_58:
        /*0134*/ 	.word	0x00000ea0


	//   ....[1]....
        /*0138*/ 	.word	0x00000ef0


	//   ....[2]....
        /*013c*/ 	.word	0x00000f10


	//   ....[3]....
        /*0140*/ 	.word	0x00000f40


	//   ....[4]....
        /*0144*/ 	.word	0x00000f70


	//   ....[5]....
        /*0148*/ 	.word	0x00001090


	//   ....[6]....
        /*014c*/ 	.word	0x000010b0


	//   ....[7]....
        /*0150*/ 	.word	0x000010d0


	//   ....[8]....
        /*0154*/ 	.word	0x000010f0


	//   ....[9]....
        /*0158*/ 	.word	0x00001110


	//   ....[10]....
        /*015c*/ 	.word	0x00001630


	//   ....[11]....
        /*0160*/ 	.word	0x00001670


	//   ....[12]....
        /*0164*/ 	.word	0x000016a0


	//   ....[13]....
        /*0168*/ 	.word	0x000016c0


	//   ....[14]....
        /*016c*/ 	.word	0x000016e0


	//   ....[15]....
        /*0170*/ 	.word	0x000017b0


	//   ....[16]....
        /*0174*/ 	.word	0x000017d0


	//   ....[17]....
        /*0178*/ 	.word	0x000017f0


	//   ....[18]....
        /*017c*/ 	.word	0x00001810


	//   ....[19]....
        /*0180*/ 	.word	0x00001830


	//   ....[20]....
        /*0184*/ 	.word	0x00002170


	//   ....[21]....
        /*0188*/ 	.word	0x000021b0


	//   ....[22]....
        /*018c*/ 	.word	0x000021e0


	//   ....[23]....
        /*0190*/ 	.word	0x00002200


	//   ....[24]....
        /*0194*/ 	.word	0x00002220


	//   ....[25]....
        /*0198*/ 	.word	0x000022d0


	//   ....[26]....
        /*019c*/ 	.word	0x000022f0


	//   ....[27]....
        /*01a0*/ 	.word	0x00002310


	//   ....[28]....
        /*01a4*/ 	.word	0x00002330


	//   ....[29]....
        /*01a8*/ 	.word	0x00002350


	//   ....[30]....
        /*01ac*/ 	.word	0x00004770


	//   ....[31]....
        /*01b0*/ 	.word	0x000047d0


	//   ....[32]....
        /*01b4*/ 	.word	0x00004830


	//   ....[33]....
        /*01b8*/ 	.word	0x00004890


	//   ....[34]....
        /*01bc*/ 	.word	0x000048f0


	//   ....[35]....
        /*01c0*/ 	.word	0x00004960


	//   ....[36]....
        /*01c4*/ 	.word	0x000049c0


	//   ....[37]....
        /*01c8*/ 	.word	0x00004a20


	//   ....[38]....
        /*01cc*/ 	.word	0x00004a80


	//   ....[39]....
        /*01d0*/ 	.word	0x00004ae0


	//   ....[40]....
        /*01d4*/ 	.word	0x00004b50


	//   ....[41]....
        /*01d8*/ 	.word	0x00004bb0


	//   ....[42]....
        /*01dc*/ 	.word	0x00004c10


	//   ....[43]....
        /*01e0*/ 	.word	0x00004c70


	//   ....[44]....
        /*01e4*/ 	.word	0x00004cd0


	//----- nvinfo : EIATTR_VRC_CTA_INIT_COUNT
	.align		4
.L_59:
        /*01e8*/ 	.byte	0x02, 0x4a
	.zero		1
	.zero		1


	//----- nvinfo : EIATTR_EXIT_INSTR_OFFSETS
	.align		4
        /*01ec*/ 	.byte	0x04, 0x1c
        /*01ee*/ 	.short	(.L_61 - .L_60)


	//   ....[0]....
.L_60:
        /*01f0*/ 	.word	0x00000040


	//   ....[1]....
        /*01f4*/ 	.word	0x00000130


	//   ....[2]....
        /*01f8*/ 	.word	0x000001d0


	//   ....[3]....
        /*01fc*/ 	.word	0x00000230


	//   ....[4]....
        /*0200*/ 	.word	0x000002d0


	//   ....[5]....
        /*0204*/ 	.word	0x00001ab0


	//   ....[6]....
        /*0208*/ 	.word	0x00002590


	//   ....[7]....
        /*020c*/ 	.word	0x000025b0


	//   ....[8]....
        /*0210*/ 	.word	0x00003c40


	//   ....[9]....
        /*0214*/ 	.word	0x00004720


	//----- nvinfo : EIATTR_CRS_STACK_SIZE
	.align		4
.L_61:
        /*0218*/ 	.byte	0x04, 0x1e
        /*021a*/ 	.short	(.L_63 - .L_62)
.L_62:
        /*021c*/ 	.word	0x00000000


	//----- nvinfo : EIATTR_CBANK_PARAM_SIZE
	.align		4
.L_63:
        /*0220*/ 	.byte	0x03, 0x19
        /*0222*/ 	.short	0x0028


	//----- nvinfo : EIATTR_PARAM_CBANK
	.align		4
        /*0224*/ 	.byte	0x04, 0x0a
        /*0226*/ 	.short	(.L_65 - .L_64)
	.align		4
.L_64:
        /*0228*/ 	.word	index@(.nv.constant0.cci_batch_f32)
        /*022c*/ 	.short	0x0380
        /*022e*/ 	.short	0x0028


	//----- nvinfo : EIATTR_SW_WAR
	.align		4
.L_65:
        /*0230*/ 	.byte	0x04, 0x36
        /*0232*/ 	.short	(.L_67 - .L_66)
.L_66:
        /*0234*/ 	.word	0x00000008
.L_67:


//--------------------- .nv.callgraph             --------------------------
	.section	.nv.callgraph,"",@"SHT_CUDA_CALLGRAPH"
	.align	4
	.sectionentsize	8
	.align		4
        /*0000*/ 	.word	0x00000000
	.align		4
        /*0004*/ 	.word	0xffffffff
	.align		4
        /*0008*/ 	.word	0x00000000
	.align		4
        /*000c*/ 	.word	0xfffffffe
	.align		4
        /*0010*/ 	.word	0x00000000
	.align		4
        /*0014*/ 	.word	0xfffffffd
	.align		4
        /*0018*/ 	.word	0x00000000
	.align		4
        /*001c*/ 	.word	0xfffffffc


//--------------------- .text.cci_many_series_one_param_f32 --------------------------
	.section	.text.cci_many_series_one_param_f32,"ax",@progbits
	.align	128
        .global         cci_many_series_one_param_f32
        .type           cci_many_series_one_param_f32,@function
        .size           cci_many_series_one_param_f32,(.L_x_169 - cci_many_series_one_param_f32)
        .other          cci_many_series_one_param_f32,@"STO_CUDA_ENTRY STV_DEFAULT"
cci_many_series_one_param_f32:
.text.cci_many_series_one_param_f32:
[----:B------:R-:W-:Y:S01]  /*0000*/  LDC R1, c[0x0][0x37c] ;  /* 0x0000df00ff017b82 */ /* 0x000fe20000000800 */
[----:B------:R-:W0:Y:S07]  /*0010*/  S2R R0, SR_TID.X ;  /* 0x0000000000007919 */ /* 0x000e2e0000002100 */
[----:B------:R-:W0:Y:S01]  /*0020*/  S2UR UR4, SR_CTAID.X ;  /* 0x00000000000479c3 */ /* 0x000e220000002500 */
[----:B------:R-:W1:Y:S07]  /*0030*/  LDCU UR5, c[0x0][0x390] ;  /* 0x00007200ff0577ac */ /* 0x000e6e0008000800 */
[----:B------:R-:W0:Y:S01]  /*0040*/  LDC R3, c[0x0][0x360] ;  /* 0x0000d800ff037b82 */ /* 0x000e220000000800 */
[----:B-1----:R-:W-:Y:S01]  /*0050*/  MOV R2, UR5 ;  /* 0x0000000500027c02 */ /* 0x002fe20008000f00 */
[----:B0-----:R-:W-:-:S05]  /*0060*/  IMAD R3, R3, UR4, R0 ;  /* 0x0000000403037c24 */ /* 0x001fca000f8e0200 */
[----:B------:R-:W-:-:S13]  /*0070*/  ISETP.GE.AND P0, PT, R3, R2, PT ;  /* 0x000000020300720c */ /* 0x000fda0003f06270 */
[----:B------:R-:W-:Y:S05]  /*0080*/  @P0 EXIT ;  /* 0x000000000000094d */ /* 0x000fea0003800000 */
[----:B------:R-:W0:Y:S01]  /*0090*/  LDC R5, c[0x0][0x394] ;  /* 0x0000e500ff057b82 */ /* 0x000e220000000800 */
[----:B------:R-:W1:Y:S01]  /*00a0*/  LDCU UR10, c[0x0][0x398] ;  /* 0x00007300ff0a77ac */ /* 0x000e620008000800 */
[----:B------:R-:W2:Y:S06]  /*00b0*/  LDCU.64 UR6, c[0x0][0x358] ;  /* 0x00006b00ff0677ac */ /* 0x000eac0008000a00 */
[----:B------:R-:W3:Y:S08]  /*00c0*/  LDC.64 R12, c[0x0][0x380] ;  /* 0x0000e000ff0c7b82 */ /* 0x000ef00000000a00 */
[----:B------:R-:W4:Y:S01]  /*00d0*/  LDC.64 R10, c[0x0][0x3a0] ;  /* 0x0000e800ff0a7b82 */ /* 0x000f220000000a00 */
[----:B-1----:R-:W-:-:S02]  /*00e0*/  ISETP.LT.AND P1, PT, RZ, UR10, PT ;  /* 0x0000000aff007c0c */ /* 0x002fc4000bf21270 */
[----:B0-----:R-:W-:Y:S01]  /*00f0*/  ISETP.LT.AND P0, PT, R5, UR10, PT ;  /* 0x0000000a05007c0c */ /* 0x001fe2000bf01270 */
[----:B---3--:R-:W-:-:S04]  /*0100*/  IMAD.WIDE R12, R3, 0x4, R12 ;  /* 0x00000004030c7825 */ /* 0x008fc800078e020c */
[----:B----4-:R-:W-:-:S08]  /*0110*/  IMAD.WIDE R10, R3, 0x4, R10 ;  /* 0x00000004030a7825 */ /* 0x010fd000078e020a */
[----:B--2---:R-:W-:Y:S05]  /*0120*/  @!P0 BRA P1, `(.L_x_0) ;  /* 0x0000000400108947 */ /* 0x004fea0000800000 */
[----:B------:R-:W-:-:S13]  /*0130*/  ISETP.GE.AND P0, PT, R5, 0x1, PT ;  /* 0x000000010500780c */ /* 0x000fda0003f06270 */
[----:B------:R-:W-:Y:S05]  /*0140*/  @!P0 EXIT ;  /* 0x000000000000894d */ /* 0x000fea0003800000 */
[C---:B------:R-:W-:Y:S01]  /*0150*/  ISETP.GE.U32.AND P0, PT, R5.reuse, 0x8, PT ;  /* 0x000000080500780c */ /* 0x040fe20003f06070 */
[----:B------:R-:W-:Y:S01]  /*0160*/  HFMA2 R3, -RZ, RZ, 0, 0 ;  /* 0x00000000ff037431 */ /* 0x000fe200000001ff */
[----:B------:R-:W-:-:S04]  /*0170*/  LOP3.LUT R22, R5, 0x7, RZ, 0xc0, !PT ;  /* 0x0000000705167812 */ /* 0x000fc800078ec0ff */
[----:B------:R-:W-:-:S07]  /*0180*/  ISETP.NE.AND P1, PT, R22, RZ, PT ;  /* 0x000000ff1600720c */ /* 0x000fce0003f25270 */
[----:B------:R-:W-:Y:S06]  /*0190*/  @!P0 BRA `(.L_x_1) ;  /* 0x0000000000688947 */ /* 0x000fec0003800000 */
[----:B------:R-:W-:Y:S01]  /*01a0*/  LOP3.LUT R3, R5, 0x7ffffff8, RZ, 0xc0, !PT ;  /* 0x7ffffff805037812 */ /* 0x000fe200078ec0ff */
[----:B------:R-:W0:Y:S01]  /*01b0*/  LDCU UR4, c[0x0][0x390] ;  /* 0x00007200ff0477ac */ /* 0x000e220008000800 */
[----:B------:R-:W-:Y:S02]  /*01c0*/  MOV R23, RZ ;  /* 0x000000ff00177202 */ /* 0x000fe40000000f00 */
[----:B------:R-:W-:Y:S02]  /*01d0*/  MOV R25, 0x7fc00000 ;  /* 0x7fc0000000197802 */ /* 0x000fe40000000f00 */
[----:B------:R-:W-:-:S07]  /*01e0*/  IADD3 R0, PT, PT, -R3, RZ, RZ ;  /* 0x000000ff03007210 */ /* 0x000fce0007ffe1ff */
.L_x_2:
[----:B-1----:R-:W-:Y:S01]  /*01f0*/  IMAD.WIDE R4, R23, 0x4, R10 ;  /* 0x0000000417047825 */ /* 0x002fe200078e020a */
[----:B0-----:R-:W-:Y:S02]  /*0200*/  MOV R2, UR4 ;  /* 0x0000000400027c02 */ /* 0x001fe40008000f00 */
[----:B------:R-:W-:Y:S02]  /*0210*/  IADD3 R0, PT, PT, R0, 0x8, RZ ;  /* 0x0000000800007810 */ /* 0x000fe40007ffe0ff */
[----:B------:R1:W-:Y:S01]  /*0220*/  STG.E desc[UR6][R4.64], R25 ;  /* 0x0000001904007986 */ /* 0x0003e2000c101906 */
[----:B------:R-:W-:Y:S01]  /*0230*/  IMAD.WIDE R6, R2, 0x4, R4 ;  /* 0x0000000402067825 */ /* 0x000fe200078e0204 */
[----:B------:R-:W-:Y:S02]  /*0240*/  ISETP.NE.AND P0, PT, R0, RZ, PT ;  /* 0x000000ff0000720c */ /* 0x000fe40003f05270 */
[C---:B------:R-:W-:Y:S02]  /*0250*/  LEA R23, R2.reuse, R23, 0x3 ;  /* 0x0000001702177211 */ /* 0x040fe400078e18ff */
[----:B------:R1:W-:Y:S01]  /*0260*/  STG.E desc[UR6][R6.64], R25 ;  /* 0x0000001906007986 */ /* 0x0003e2000c101906 */
[----:B------:R-:W-:-:S05]  /*0270*/  IMAD.WIDE R8, R2, 0x4, R6 ;  /* 0x0000000402087825 */ /* 0x000fca00078e0206 */
        /* <DEDUP_REMOVED lines=11> */
[----:B------:R-:W-:Y:S05]  /*0330*/  @P0 BRA `(.L_x_2) ;  /* 0xfffffffc00ac0947 */ /* 0x000fea000383ffff */
.L_x_1:
[----:B------:R-:W-:Y:S05]  /*0340*/  @!P1 EXIT ;  /* 0x000000000000994d */ /* 0x000fea0003800000 */
[----:B------:R-:W1:Y:S01]  /*0350*/  LDC R0, c[0x0][0x394] ;  /* 0x0000e500ff007b82 */ /* 0x000e620000000800 */
[----:B------:R-:W-:Y:S02]  /*0360*/  ISETP.GE.U32.AND P0, PT, R22, 0x4, PT ;  /* 0x000000041600780c */ /* 0x000fe40003f06070 */
[----:B-1----:R-:W-:-:S04]  /*0370*/  LOP3.LUT R14, R0, 0x3, RZ, 0xc0, !PT ;  /* 0x00000003000e7812 */ /* 0x002fc800078ec0ff */
[----:B------:R-:W-:-:S07]  /*0380*/  ISETP.NE.AND P1, PT, R14, RZ, PT ;  /* 0x000000ff0e00720c */ /* 0x000fce0003f25270 */
[----:B------:R-:W-:Y:S06]  /*0390*/  @!P0 BRA `(.L_x_3) ;  /* 0x00000000002c8947 */ /* 0x000fec0003800000 */
[C---:B------:R-:W-:Y:S01]  /*03a0*/  IMAD R5, R3.reuse, R2, RZ ;  /* 0x0000000203057224 */ /* 0x040fe200078e02ff */
[----:B------:R-:W-:Y:S02]  /*03b0*/  MOV R15, 0x7fc00000 ;  /* 0x7fc00000000f7802 */ /* 0x000fe40000000f00 */
[----:B------:R-:W-:Y:S01]  /*03c0*/  IADD3 R3, PT, PT, R3, 0x4, RZ ;  /* 0x0000000403037810 */ /* 0x000fe20007ffe0ff */
[----:B------:R-:W-:-:S05]  /*03d0*/  IMAD.WIDE R4, R5, 0x4, R10 ;  /* 0x0000000405047825 */ /* 0x000fca00078e020a */
[----:B------:R0:W-:Y:S01]  /*03e0*/  STG.E desc[UR6][R4.64], R15 ;  /* 0x0000000f04007986 */ /* 0x0001e2000c101906 */
[----:B------:R-:W-:-:S05]  /*03f0*/  IMAD.WIDE R6, R2, 0x4, R4 ;  /* 0x0000000402067825 */ /* 0x000fca00078e0204 */
[----:B------:R0:W-:Y:S01]  /*0400*/  STG.E desc[UR6][R6.64], R15 ;  /* 0x0000000f06007986 */ /* 0x0001e2000c101906 */
[----:B------:R-:W-:-:S05]  /*0410*/  IMAD.WIDE R8, R2, 0x4, R6 ;  /* 0x0000000402087825 */ /* 0x000fca00078e0206 */
[----:B------:R0:W-:Y:S01]  /*0420*/  STG.E desc[UR6][R8.64], R15 ;  /* 0x0000000f08007986 */ /* 0x0001e2000c101906 */
[----:B------:R-:W-:-:S05]  /*0430*/  IMAD.WIDE R12, R2, 0x4, R8 ;  /* 0x00000004020c7825 */ /* 0x000fca00078e0208 */
[----:B------:R0:W-:Y:S02]  /*0440*/  STG.E desc[UR6][R12.64], R15 ;  /* 0x0000000f0c007986 */ /* 0x0001e4000c101906 */
.L_x_3:
[----:B------:R-:W-:Y:S05]  /*0450*/  @!P1 EXIT ;  /* 0x000000000000994d */ /* 0x000fea0003800000 */
[----:B------:R-:W-:Y:S02]  /*0460*/  ISETP.NE.AND P0, PT, R14, 0x1, PT ;  /* 0x000000010e00780c */ /* 0x000fe40003f05270 */
[----:B------:R-:W-:-:S04]  /*0470*/  LOP3.LUT R0, R0, 0x1, RZ, 0xc0, !PT ;  /* 0x0000000100007812 */ /* 0x000fc800078ec0ff */
[----:B------:R-:W-:-:S07]  /*0480*/  ISETP.NE.U32.AND P1, PT, R0, 0x1, PT ;  /* 0x000000010000780c */ /* 0x000fce0003f25070 */
[----:B------:R-:W-:Y:S06]  /*0490*/  @!P0 BRA `(.L_x_4) ;  /* 0x00000000001c8947 */ /* 0x000fec0003800000 */
[C---:B0-----:R-:W-:Y:S01]  /*04a0*/  IMAD R5, R3.reuse, R2, RZ ;  /* 0x0000000203057224 */ /* 0x041fe200078e02ff */
[----:B------:R-:W-:Y:S02]  /*04b0*/  MOV R9, 0x7fc00000 ;  /* 0x7fc0000000097802 */ /* 0x000fe40000000f00 */
[----:B------:R-:W-:Y:S01]  /*04c0*/  IADD3 R3, PT, PT, R3, 0x2, RZ ;  /* 0x0000000203037810 */ /* 0x000fe20007ffe0ff */
[----:B------:R-:W-:-:S05]  /*04d0*/  IMAD.WIDE R4, R5, 0x4, R10 ;  /* 0x0000000405047825 */ /* 0x000fca00078e020a */
[----:B------:R1:W-:Y:S01]  /*04e0*/  STG.E desc[UR6][R4.64], R9 ;  /* 0x0000000904007986 */ /* 0x0003e2000c101906 */
[----:B------:R-:W-:-:S05]  /*04f0*/  IMAD.WIDE R6, R2, 0x4, R4 ;  /* 0x0000000402067825 */ /* 0x000fca00078e0204 */
[----:B------:R1:W-:Y:S02]  /*0500*/  STG.E desc[UR6][R6.64], R9 ;  /* 0x0000000906007986 */ /* 0x0003e4000c101906 */
.L_x_4:
[----:B------:R-:W-:Y:S05]  /*0510*/  @P1 EXIT ;  /* 0x000000000000194d */ /* 0x000fea0003800000 */
[----:B------:R-:W-:Y:S01]  /*0520*/  IMAD R3, R3, R2, RZ ;  /* 0x0000000203037224 */ /* 0x000fe200078e02ff */
[----:B01----:R-:W-:-:S03]  /*0530*/  MOV R5, 0x7fc00000 ;  /* 0x7fc0000000057802 */ /* 0x003fc60000000f00 */
[----:B------:R-:W-:-:S05]  /*0540*/  IMAD.WIDE R10, R3, 0x4, R10 ;  /* 0x00000004030a7825 */ /* 0x000fca00078e020a */
[----:B------:R-:W-:Y:S01]  /*0550*/  STG.E desc[UR6][R10.64], R5 ;  /* 0x000000050a007986 */ /* 0x000fe2000c101906 */
[----:B------:R-:W-:Y:S05]  /*0560*/  EXIT ;  /* 0x000000000000794d */ /* 0x000fea0003800000 */
.L_x_0:
[----:B------:R-:W0:Y:S02]  /*0570*/  LDC.64 R6, c[0x0][0x388] ;  /* 0x0000e200ff067b82 */ /* 0x000e240000000a00 */
[----:B0-----:R-:W-:-:S06]  /*0580*/  IMAD.WIDE R6, R3, 0x4, R6 ;  /* 0x0000000403067825 */ /* 0x001fcc00078e0206 */
[----:B------:R-:W2:Y:S02]  /*0590*/  LDG.E.CONSTANT R6, desc[UR6][R6.64] ;  /* 0x0000000606067981 */ /* 0x000ea4000c1e9900 */
[C---:B--2---:R-:W-:Y:S02]  /*05a0*/  ISETP.GE.AND P0, PT, R6.reuse, R5, PT ;  /* 0x000000050600720c */ /* 0x044fe40003f06270 */
[----:B------:R-:W-:-:S13]  /*05b0*/  ISETP.GT.AND P1, PT, R6, -0x1, PT ;  /* 0xffffffff0600780c */ /* 0x000fda0003f24270 */
[----:B------:R-:W-:Y:S05]  /*05c0*/  @!P0 BRA P1, `(.L_x_5) ;  /* 0x0000000400108947 */ /* 0x000fea0000800000 */
        /* <DEDUP_REMOVED lines=12> */
.L_x_7:
        /* <DEDUP_REMOVED lines=21> */
.L_x_6:
        /* <DEDUP_REMOVED lines=17> */
.L_x_8:
        /* <DEDUP_REMOVED lines=12> */
.L_x_9:
[----:B------:R-:W-:Y:S05]  /*09b0*/  @P1 EXIT ;  /* 0x000000000000194d */ /* 0x000fea0003800000 */
[----:B------:R-:W-:Y:S01]  /*09c0*/  IMAD R3, R3, R2, RZ ;  /* 0x0000000203037224 */ /* 0x000fe200078e02ff */
[----:B01----:R-:W-:-:S03]  /*09d0*/  MOV R5, 0x7fc00000 ;  /* 0x7fc0000000057802 */ /* 0x003fc60000000f00 */
[----:B------:R-:W-:-:S05]  /*09e0*/  IMAD.WIDE R10, R3, 0x4, R10 ;  /* 0x00000004030a7825 */ /* 0x000fca00078e020a */
[----:B------:R-:W-:Y:S01]  /*09f0*/  STG.E desc[UR6][R10.64], R5 ;  /* 0x000000050a007986 */ /* 0x000fe2000c101906 */
[----:B------:R-:W-:Y:S05]  /*0a00*/  EXIT ;  /* 0x000000000000794d */ /* 0x000fea0003800000 */
.L_x_5:
[----:B------:R-:W-:-:S04]  /*0a10*/  IADD3 R0, PT, PT, -R6, R5, RZ ;  /* 0x0000000506007210 */ /* 0x000fc80007ffe1ff */
[----:B------:R-:W-:-:S13]  /*0a20*/  ISETP.GE.AND P0, PT, R0, UR10, PT ;  /* 0x0000000a00007c0c */ /* 0x000fda000bf06270 */
[----:B------:R-:W-:Y:S05]  /*0a30*/  @P0 BRA `(.L_x_10) ;  /* 0x0000000400100947 */ /* 0x000fea0003800000 */
        /* <DEDUP_REMOVED lines=12> */
.L_x_12:
        /* <DEDUP_REMOVED lines=21> */
.L_x_11:
        /* <DEDUP_REMOVED lines=17> */
.L_x_13:
        /* <DEDUP_REMOVED lines=12> */
.L_x_14:
[----:B------:R-:W-:Y:S05]  /*0e20*/  @P1 EXIT ;  /* 0x000000000000194d */ /* 0x000fea0003800000 */
[----:B------:R-:W-:Y:S01]  /*0e30*/  IMAD R3, R3, R2, RZ ;  /* 0x0000000203037224 */ /* 0x000fe200078e02ff */
[----:B01----:R-:W-:-:S03]  /*0e40*/  MOV R5, 0x7fc00000 ;  /* 0x7fc0000000057802 */ /* 0x003fc60000000f00 */
[----:B------:R-:W-:-:S05]  /*0e50*/  IMAD.WIDE R10, R3, 0x4, R10 ;  /* 0x00000004030a7825 */ /* 0x000fca00078e020a */
[----:B------:R-:W-:Y:S01]  /*0e60*/  STG.E desc[UR6][R10.64], R5 ;  /* 0x000000050a007986 */ /* 0x000fe2000c101906 */
[----:B------:R-:W-:Y:S05]  /*0e70*/  EXIT ;  /* 0x000000000000794d */ /* 0x000fea0003800000 */
.L_x_10:
[----:B------:R-:W-:Y:S01]  /*0e80*/  IADD3 R0, PT, PT, R6, UR10, RZ ;  /* 0x0000000a06007c10 */ /* 0x000fe2000fffe0ff */
[----:B------:R-:W-:Y:S03]  /*0e90*/  BSSY.RECONVERGENT B0, `(.L_x_15) ;  /* 0x0000044000007945 */ /* 0x000fe60003800200 */
[C---:B------:R-:W-:Y:S02]  /*0ea0*/  ISETP.GE.AND P0, PT, R0.reuse, 0x2, PT ;  /* 0x000000020000780c */ /* 0x040fe40003f06270 */
[----:B------:R-:W-:-:S11]  /*0eb0*/  IADD3 R8, PT, PT, R0, -0x1, RZ ;  /* 0xffffffff00087810 */ /* 0x000fd60007ffe0ff */
[----:B------:R-:W-:Y:S05]  /*0ec0*/  @!P0 BRA `(.L_x_16) ;  /* 0x0000000400008947 */ /* 0x000fea0003800000 */
[----:B------:R-:W-:Y:S01]  /*0ed0*/  IADD3 R3, PT, PT, R0, -0x2, RZ ;  /* 0xfffffffe00037810 */ /* 0x000fe20007ffe0ff */
[----:B------:R-:W-:Y:S01]  /*0ee0*/  BSSY.RECONVERGENT B1, `(.L_x_17) ;  /* 0x000001d000017945 */ /* 0x000fe20003800200 */
[----:B------:R-:W-:Y:S02]  /*0ef0*/  LOP3.LUT R28, R8, 0x7, RZ, 0xc0, !PT ;  /* 0x00000007081c7812 */ /* 0x000fe400078ec0ff */
[----:B------:R-:W-:Y:S01]  /*0f00*/  ISETP.GE.U32.AND P0, PT, R3, 0x7, PT ;  /* 0x000000070300780c */ /* 0x000fe20003f06070 */
[----:B------:R-:W-:Y:S01]  /*0f10*/  HFMA2 R3, -RZ, RZ, 0, 0 ;  /* 0x00000000ff037431 */ /* 0x000fe200000001ff */
[----:B------:R-:W-:-:S11]  /*0f20*/  ISETP.NE.AND P1, PT, R28, RZ, PT ;  /* 0x000000ff1c00720c */ /* 0x000fd60003f25270 */
[----:B------:R-:W-:Y:S05]  /*0f30*/  @!P0 BRA `(.L_x_18) ;  /* 0x00000000005c8947 */ /* 0x000fea0003800000 */
[----:B------:R-:W-:Y:S02]  /*0f40*/  LOP3.LUT R3, R8, 0xfffffff8, RZ, 0xc0, !PT ;  /* 0xfffffff808037812 */ /* 0x000fe400078ec0ff */
[----:B------:R-:W-:Y:S02]  /*0f50*/  MOV R7, RZ ;  /* 0x000000ff00077202 */ /* 0x000fe40000000f00 */
[----:B------:R-:W-:-:S07]  /*0f60*/  MOV R9, 0x7fc00000 ;  /* 0x7fc0000000097802 */ /* 0x000fce0000000f00 */
.L_x_19:
[C---:B0-----:R-:W-:Y:S01]  /*0f70*/  IMAD R5, R7.reuse, R2, RZ ;  /* 0x0000000207057224 */ /* 0x041fe200078e02ff */
[----:B------:R-:W-:-:S03]  /*0f80*/  IADD3 R7, PT, PT, R7, 0x8, RZ ;  /* 0x0000000807077810 */ /* 0x000fc60007ffe0ff */
[----:B------:R-:W-:Y:S01]  /*0f90*/  IMAD.WIDE R4, R5, 0x4, R10 ;  /* 0x0000000405047825 */ /* 0x000fe200078e020a */
[----:B------:R-:W-:-:S04]  /*0fa0*/  ISETP.NE.AND P0, PT, R7, R3, PT ;  /* 0x000000030700720c */ /* 0x000fc80003f05270 */
        /* <DEDUP_REMOVED lines=16> */
.L_x_18:
[----:B------:R-:W-:Y:S05]  /*10b0*/  BSYNC.RECONVERGENT B1 ;  /* 0x0000000000017941 */ /* 0x000fea0003800200 */
.L_x_17:
[----:B------:R-:W-:Y:S05]  /*10c0*/  @!P1 BRA `(.L_x_16) ;  /* 0x0000000000809947 */ /* 0x000fea0003800000 */
[----:B------:R-:W-:Y:S01]  /*10d0*/  ISETP.GE.U32.AND P0, PT, R28, 0x4, PT ;  /* 0x000000041c00780c */ /* 0x000fe20003f06070 */
[----:B------:R-:W-:Y:S01]  /*10e0*/  BSSY.RECONVERGENT B1, `(.L_x_20) ;  /* 0x000000f000017945 */ /* 0x000fe20003800200 */
[----:B0-----:R-:W-:-:S04]  /*10f0*/  LOP3.LUT R9, R8, 0x3, RZ, 0xc0, !PT ;  /* 0x0000000308097812 */ /* 0x001fc800078ec0ff */
        /* <DEDUP_REMOVED lines=13> */
.L_x_21:
[----:B------:R-:W-:Y:S05]  /*11d0*/  BSYNC.RECONVERGENT B1 ;  /* 0x0000000000017941 */ /* 0x000fea0003800200 */
.L_x_20:
[----:B------:R-:W-:Y:S05]  /*11e0*/  @!P1 BRA `(.L_x_16) ;  /* 0x0000000000389947 */ /* 0x000fea0003800000 */
[----:B------:R-:W-:Y:S02]  /*11f0*/  ISETP.NE.AND P0, PT, R9, 0x1, PT ;  /* 0x000000010900780c */ /* 0x000fe40003f05270 */
[----:B0-----:R-:W-:-:S04]  /*1200*/  LOP3.LUT R4, R8, 0x1, RZ, 0xc0, !PT ;  /* 0x0000000108047812 */ /* 0x001fc800078ec0ff */
[----:B------:R-:W-:-:S07]  /*1210*/  ISETP.NE.U32.AND P1, PT, R4, 0x1, PT ;  /* 0x000000010400780c */ /* 0x000fce0003f25070 */
[CC--:B------:R-:W-:Y:S01]  /*1220*/  @P0 IMAD R5, R3.reuse, R2.reuse, RZ ;  /* 0x0000000203050224 */ /* 0x0c0fe200078e02ff */
[----:B------:R-:W-:Y:S02]  /*1230*/  @P0 IADD3 R3, PT, PT, R3, 0x2, RZ ;  /* 0x0000000203030810 */ /* 0x000fe40007ffe0ff */
[----:B------:R-:W-:Y:S01]  /*1240*/  @P0 MOV R7, 0x7fc00000 ;  /* 0x7fc0000000070802 */ /* 0x000fe20000000f00 */
[----:B------:R-:W-:Y:S02]  /*1250*/  @P0 IMAD.WIDE R4, R5, 0x4, R10 ;  /* 0x0000000405040825 */ /* 0x000fe400078e020a */
[----:B------:R-:W-:Y:S02]  /*1260*/  @!P1 MOV R9, 0x7fc00000 ;  /* 0x7fc0000000099802 */ /* 0x000fe40000000f00 */
[----:B------:R-:W-:Y:S01]  /*1270*/  @!P1 IMAD R3, R3, R2, RZ ;  /* 0x0000000203039224 */ /* 0x000fe200078e02ff */
[----:B------:R1:W-:Y:S01]  /*1280*/  @P0 STG.E desc[UR6][R4.64], R7 ;  /* 0x0000000704000986 */ /* 0x0003e2000c101906 */
[----:B------:R-:W-:-:S04]  /*1290*/  @P0 IMAD.WIDE R14, R2, 0x4, R4 ;  /* 0x00000004020e0825 */ /* 0x000fc800078e0204 */
[----:B------:R-:W-:Y:S01]  /*12a0*/  @!P1 IMAD.WIDE R2, R3, 0x4, R10 ;  /* 0x0000000403029825 */ /* 0x000fe200078e020a */
[----:B------:R1:W-:Y:S04]  /*12b0*/  @P0 STG.E desc[UR6][R14.64], R7 ;  /* 0x000000070e000986 */ /* 0x0003e8000c101906 */
[----:B------:R1:W-:Y:S02]  /*12c0*/  @!P1 STG.E desc[UR6][R2.64], R9 ;  /* 0x0000000902009986 */ /* 0x0003e4000c101906 */
.L_x_16:
[----:B------:R-:W-:Y:S05]  /*12d0*/  BSYNC.RECONVERGENT B0 ;  /* 0x0000000000007941 */ /* 0x000fea0003800200 */
.L_x_15:
[----:B-1----:R-:W-:-:S04]  /*12e0*/  I2FP.F32.U32 R2, UR10 ;  /* 0x0000000a00027c45 */ /* 0x002fc80008201000 */
[----:B------:R-:W-:-:S04]  /*12f0*/  IADD3 R3, PT, PT, R2, 0x1800000, RZ ;  /* 0x0180000002037810 */ /* 0x000fc80007ffe0ff */
[----:B------:R-:W-:-:S04]  /*1300*/  LOP3.LUT R3, R3, 0x7f800000, RZ, 0xc0, !PT ;  /* 0x7f80000003037812 */ /* 0x000fc800078ec0ff */
[----:B------:R-:W-:-:S13]  /*1310*/  ISETP.GT.U32.AND P0, PT, R3, 0x1ffffff, PT ;  /* 0x01ffffff0300780c */ /* 0x000fda0003f04070 */
[----:B------:R-:W-:Y:S05]  /*1320*/  @P0 BRA `(.L_x_22) ;  /* 0x0000000000100947 */ /* 0x000fea0003800000 */
[----:B0-----:R-:W-:-:S07]  /*1330*/  MOV R4, 0x1350 ;  /* 0x0000135000047802 */ /* 0x001fce0000000f00 */
[----:B------:R-:W-:Y:S05]  /*1340*/  CALL.REL.NOINC `($__internal_0_$__cuda_sm20_rcp_rn_f32_slowpath) ;  /* 0x0000003800cc7944 */ /* 0x000fea0003c00000 */
[----:B------:R-:W-:Y:S01]  /*1350*/  MOV R2, R3 ;  /* 0x0000000300027202 */ /* 0x000fe20000000f00 */
[----:B------:R-:W-:Y:S06]  /*1360*/  BRA `(.L_x_23) ;  /* 0x0000000000107947 */ /* 0x000fec0003800000 */
.L_x_22:
[----:B------:R-:W0:Y:S02]  /*1370*/  MUFU.RCP R3, R2 ;  /* 0x0000000200037308 */ /* 0x000e240000001000 */
[----:B0-----:R-:W-:-:S04]  /*1380*/  FFMA R4, R2, R3, -1 ;  /* 0xbf80000002047423 */ /* 0x001fc80000000003 */
[----:B------:R-:W-:-:S04]  /*1390*/  FADD.FTZ R4, -R4, -RZ ;  /* 0x800000ff04047221 */ /* 0x000fc80000010100 */
[----:B------:R-:W-:-:S07]  /*13a0*/  FFMA R2, R3, R4, R3 ;  /* 0x0000000403027223 */ /* 0x000fce0000000003 */
.L_x_23:
[----:B------:R-:W0:Y:S01]  /*13b0*/  LDCU UR11, c[0x0][0x390] ;  /* 0x00007200ff0b77ac */ /* 0x000e220008000800 */
[----:B------:R-:W-:Y:S01]  /*13c0*/  HFMA2 R5, -RZ, RZ, 0, 0 ;  /* 0x00000000ff057431 */ /* 0x000fe200000001ff */
[----:B------:R-:W-:Y:S01]  /*13d0*/  MOV R18, RZ ;  /* 0x000000ff00127202 */ /* 0x000fe20000000f00 */
[----:B------:R-:W1:Y:S01]  /*13e0*/  LDCU UR5, c[0x0][0x398] ;  /* 0x00007300ff0577ac */ /* 0x000e620008000800 */
[----:B0-----:R-:W-:Y:S01]  /*13f0*/  MOV R3, UR11 ;  /* 0x0000000b00037c02 */ /* 0x001fe20008000f00 */
[----:B------:R-:W-:-:S03]  /*1400*/  IMAD.WIDE.U32 R14, R6, UR11, RZ ;  /* 0x0000000b060e7c25 */ /* 0x000fc6000f8e00ff */
[----:B------:R-:W-:Y:S01]  /*1410*/  SHF.R.S32.HI R3, RZ, 0x1f, R3 ;  /* 0x0000001fff037819 */ /* 0x000fe20000011403 */
[----:B-1----:R-:W-:Y:S02]  /*1420*/  UISETP.GE.U32.AND UP0, UPT, UR5, 0x10, UPT ;  /* 0x000000100500788c */ /* 0x002fe4000bf06070 */
[----:B------:R-:W-:Y:S02]  /*1430*/  MOV R4, UR5 ;  /* 0x0000000500047c02 */ /* 0x000fe40008000f00 */
[----:B------:R-:W-:Y:S01]  /*1440*/  IMAD R7, R6, R3, R15 ;  /* 0x0000000306077224 */ /* 0x000fe200078e020f */
[----:B------:R-:W-:Y:S02]  /*1450*/  LEA R6, P1, R14, R12, 0x2 ;  /* 0x0000000c0e067211 */ /* 0x000fe400078210ff */
[----:B------:R-:W-:Y:S02]  /*1460*/  LOP3.LUT R4, R4, 0xf, RZ, 0xc0, !PT ;  /* 0x0000000f04047812 */ /* 0x000fe400078ec0ff */
[----:B------:R-:W-:-:S02]  /*1470*/  LEA.HI.X R7, R14, R13, R7, 0x2, P1 ;  /* 0x0000000d0e077211 */ /* 0x000fc400008f1407 */
[----:B------:R-:W-:Y:S02]  /*1480*/  ISETP.NE.AND P0, PT, R4, RZ, PT ;  /* 0x000000ff0400720c */ /* 0x000fe40003f05270 */
[----:B------:R-:W-:Y:S02]  /*1490*/  MOV R16, R6 ;  /* 0x0000000600107202 */ /* 0x000fe40000000f00 */
[----:B------:R-:W-:Y:S01]  /*14a0*/  MOV R17, R7 ;  /* 0x0000000700117202 */ /* 0x000fe20000000f00 */
[----:B------:R-:W-:Y:S08]  /*14b0*/  BRA.U !UP0, `(.L_x_24) ;  /* 0x0000000508ec7547 */ /* 0x000ff0000b800000 */
[----:B------:R-:W-:Y:S01]  /*14c0*/  MOV R14, UR11 ;  /* 0x0000000b000e7c02 */ /* 0x000fe20008000f00 */
[----:B------:R-:W-:Y:S01]  /*14d0*/  ULOP3.LUT UR8, UR5, 0x7ffffff0, URZ, 0xc0, !UPT ;  /* 0x7ffffff005087892 */ /* 0x000fe2000f8ec0ff */
[----:B------:R-:W-:Y:S01]  /*14e0*/  MOV R5, RZ ;  /* 0x000000ff00057202 */ /* 0x000fe20000000f00 */
[----:B------:R-:W-:Y:S01]  /*14f0*/  USHF.L.U32 UR9, UR11, 0x2, URZ ;  /* 0x000000020b097899 */ /* 0x000fe200080006ff */
[----:B------:R-:W-:Y:S01]  /*1500*/  MOV R16, R6 ;  /* 0x0000000600107202 */ /* 0x000fe20000000f00 */
[----:B------:R-:W-:Y:S01]  /*1510*/  UMOV UR4, URZ ;  /* 0x000000ff00047c82 */ /* 0x000fe20008000000 */
[----:B------:R-:W-:Y:S02]  /*1520*/  MOV R17, R7 ;  /* 0x0000000700117202 */ /* 0x000fe40000000f00 */
[----:B------:R-:W-:-:S07]  /*1530*/  SHF.L.U64.HI R9, R14, 0x2, R3 ;  /* 0x000000020e097819 */ /* 0x000fce0000010203 */
.L_x_25:
[----:B------:R-:W2:Y:S01]  /*1540*/  LDG.E.CONSTANT R14, desc[UR6][R16.64] ;  /* 0x00000006100e7981 */ /* 0x000ea2000c1e9900 */
[----:B------:R-:W-:-:S04]  /*1550*/  IADD3 R22, P1, PT, R16, UR9, RZ ;  /* 0x0000000910167c10 */ /* 0x000fc8000ff3e0ff */
[----:B------:R-:W-:-:S05]  /*1560*/  IADD3.X R23, PT, PT, R17, R9, RZ, P1, !PT ;  /* 0x0000000911177210 */ /* 0x000fca0000ffe4ff */
[----:B------:R0:W3:Y:S01]  /*1570*/  LDG.E.CONSTANT R15, desc[UR6][R22.64] ;  /* 0x00000006160f7981 */ /* 0x0000e2000c1e9900 */
[----:B------:R-:W-:-:S04]  /*1580*/  IADD3 R24, P1, PT, R22, UR9, RZ ;  /* 0x0000000916187c10 */ /* 0x000fc8000ff3e0ff */
[----:B------:R-:W-:-:S05]  /*1590*/  IADD3.X R25, PT, PT, R23, R9, RZ, P1, !PT ;  /* 0x0000000917197210 */ /* 0x000fca0000ffe4ff */
[----:B------:R1:W4:Y:S01]  /*15a0*/  LDG.E.CONSTANT R16, desc[UR6][R24.64] ;  /* 0x0000000618107981 */ /* 0x000322000c1e9900 */
        /* <DEDUP_REMOVED lines=9> */
[----:B0-----:R-:W-:-:S04]  /*1640*/  IADD3 R22, P1, PT, R20, UR9, RZ ;  /* 0x0000000914167c10 */ /* 0x001fc8000ff3e0ff */
[----:B------:R-:W-:-:S05]  /*1650*/  IADD3.X R23, PT, PT, R21, R9, RZ, P1, !PT ;  /* 0x0000000915177210 */ /* 0x000fca0000ffe4ff */
[----:B------:R0:W4:Y:S01]  /*1660*/  LDG.E.CONSTANT R33, desc[UR6][R22.64] ;  /* 0x0000000616217981 */ /* 0x000122000c1e9900 */
[----:B-1----:R-:W-:-:S04]  /*1670*/  IADD3 R24, P1, PT, R22, UR9, RZ ;  /* 0x0000000916187c10 */ /* 0x002fc8000ff3e0ff */
[----:B------:R-:W-:-:S05]  /*1680*/  IADD3.X R25, PT, PT, R23, R9, RZ, P1, !PT ;  /* 0x0000000917197210 */ /* 0x000fca0000ffe4ff */
[----:B------:R1:W4:Y:S01]  /*1690*/  LDG.E.CONSTANT R32, desc[UR6][R24.64] ;  /* 0x0000000618207981 */ /* 0x000322000c1e9900 */
[----:B-----5:R-:W-:-:S04]  /*16a0*/  IADD3 R26, P1, PT, R24, UR9, RZ ;  /* 0x00000009181a7c10 */ /* 0x020fc8000ff3e0ff */
        /* <DEDUP_REMOVED lines=10> */
[----:B------:R-:W4:Y:S01]  /*1750*/  LDG.E.CONSTANT R36, desc[UR6][R22.64] ;  /* 0x0000000616247981 */ /* 0x000f22000c1e9900 */
[----:B-1----:R-:W-:-:S04]  /*1760*/  IADD3 R24, P1, PT, R22, UR9, RZ ;  /* 0x0000000916187c10 */ /* 0x002fc8000ff3e0ff */
[----:B------:R-:W-:-:S05]  /*1770*/  IADD3.X R25, PT, PT, R23, R9, RZ, P1, !PT ;  /* 0x0000000917197210 */ /* 0x000fca0000ffe4ff */
[----:B------:R0:W4:Y:S01]  /*1780*/  LDG.E.CONSTANT R37, desc[UR6][R24.64] ;  /* 0x0000000618257981 */ /* 0x000122000c1e9900 */
[----:B-----5:R-:W-:-:S04]  /*1790*/  IADD3 R26, P1, PT, R24, UR9, RZ ;  /* 0x00000009181a7c10 */ /* 0x020fc8000ff3e0ff */
[----:B------:R-:W-:-:S05]  /*17a0*/  IADD3.X R27, PT, PT, R25, R9, RZ, P1, !PT ;  /* 0x00000009191b7210 */ /* 0x000fca0000ffe4ff */
[----:B------:R-:W5:Y:S01]  /*17b0*/  LDG.E.CONSTANT R22, desc[UR6][R26.64] ;  /* 0x000000061a167981 */ /* 0x000f62000c1e9900 */
[----:B------:R-:W-:-:S04]  /*17c0*/  IADD3 R28, P1, PT, R26, UR9, RZ ;  /* 0x000000091a1c7c10 */ /* 0x000fc8000ff3e0ff */
[----:B------:R-:W-:-:S05]  /*17d0*/  IADD3.X R29, PT, PT, R27, R9, RZ, P1, !PT ;  /* 0x000000091b1d7210 */ /* 0x000fca0000ffe4ff */
[----:B------:R-:W5:Y:S01]  /*17e0*/  LDG.E.CONSTANT R23, desc[UR6][R28.64] ;  /* 0x000000061c177981 */ /* 0x000f62000c1e9900 */
[----:B------:R-:W-:-:S04]  /*17f0*/  IADD3 R20, P1, PT, R28, UR9, RZ ;  /* 0x000000091c147c10 */ /* 0x000fc8000ff3e0ff */
[----:B------:R-:W-:-:S05]  /*1800*/  IADD3.X R21, PT, PT, R29, R9, RZ, P1, !PT ;  /* 0x000000091d157210 */ /* 0x000fca0000ffe4ff */
[----:B------:R-:W5:Y:S01]  /*1810*/  LDG.E.CONSTANT R24, desc[UR6][R20.64] ;  /* 0x0000000614187981 */ /* 0x000f62000c1e9900 */
[----:B------:R-:W-:-:S04]  /*1820*/  UIADD3 UR4, UPT, UPT, UR4, 0x10, URZ ;  /* 0x0000001004047890 */ /* 0x000fc8000fffe0ff */
[----:B------:R-:W-:Y:S01]  /*1830*/  UISETP.NE.AND UP1, UPT, UR4, UR8, UPT ;  /* 0x000000080400728c */ /* 0x000fe2000bf25270 */
[----:B--2---:R-:W-:-:S04]  /*1840*/  FADD R5, R14, -R5 ;  /* 0x800000050e057221 */ /* 0x004fc80000000000 */
[----:B0-----:R-:W-:-:S04]  /*1850*/  FADD R25, R5, R18 ;  /* 0x0000001205197221 */ /* 0x001fc80000000000 */
[----:B------:R-:W-:-:S04]  /*1860*/  FADD R18, R25, -R18 ;  /* 0x8000001219127221 */ /* 0x000fc80000000000 */
[----:B------:R-:W-:-:S04]  /*1870*/  FADD R18, -R5, R18 ;  /* 0x0000001205127221 */ /* 0x000fc80000000100 */
[----:B---3--:R-:W-:-:S04]  /*1880*/  FADD R18, -R18, R15 ;  /* 0x0000000f12127221 */ /* 0x008fc80000000100 */
[----:B------:R-:W-:-:S04]  /*1890*/  FADD R14, R25, R18 ;  /* 0x00000012190e7221 */ /* 0x000fc80000000000 */
[----:B------:R-:W-:-:S04]  /*18a0*/  FADD R25, -R25, R14 ;  /* 0x0000000e19197221 */ /* 0x000fc80000000100 */
[----:B------:R-:W-:-:S04]  /*18b0*/  FADD R25, -R18, R25 ;  /* 0x0000001912197221 */ /* 0x000fc80000000100 */
[----:B----4-:R-:W-:-:S04]  /*18c0*/  FADD R25, -R25, R16 ;  /* 0x0000001019197221 */ /* 0x010fc80000000100 */
[----:B------:R-:W-:-:S04]  /*18d0*/  FADD R5, R14, R25 ;  /* 0x000000190e057221 */ /* 0x000fc80000000000 */
[----:B------:R-:W-:-:S04]  /*18e0*/  FADD R14, -R14, R5 ;  /* 0x000000050e0e7221 */ /* 0x000fc80000000100 */
[----:B------:R-:W-:-:S04]  /*18f0*/  FADD R14, -R25, R14 ;  /* 0x0000000e190e7221 */ /* 0x000fc80000000100 */
[----:B------:R-:W-:-:S04]  /*1900*/  FADD R14, -R14, R17 ;  /* 0x000000110e0e7221 */ /* 0x000fc80000000100 */
[----:B------:R-:W-:-:S04]  /*1910*/  FADD R16, R5, R14 ;  /* 0x0000000e05107221 */ /* 0x000fc80000000000 */
[----:B------:R-:W-:-:S04]  /*1920*/  FADD R5, -R5, R16 ;  /* 0x0000001005057221 */ /* 0x000fc80000000100 */
[----:B------:R-:W-:-:S04]  /*1930*/  FADD R14, -R14, R5 ;  /* 0x000000050e0e7221 */ /* 0x000fc80000000100 */
[----:B------:R-:W-:-:S04]  /*1940*/  FADD R19, -R14, R19 ;  /* 0x000000130e137221 */ /* 0x000fc80000000100 */
[----:B------:R-:W-:-:S04]  /*1950*/  FADD R5, R16, R19 ;  /* 0x0000001310057221 */ /* 0x000fc80000000000 */
[----:B------:R-:W-:-:S04]  /*1960*/  FADD R16, -R16, R5 ;  /* 0x0000000510107221 */ /* 0x000fc80000000100 */
[----:B------:R-:W-:Y:S01]  /*1970*/  FADD R19, -R19, R16 ;  /* 0x0000001013137221 */ /* 0x000fe20000000100 */
[----:B------:R-:W-:-:S03]  /*1980*/  IADD3 R16, P1, PT, R20, UR9, RZ ;  /* 0x0000000914107c10 */ /* 0x000fc6000ff3e0ff */
[----:B------:R-:W-:Y:S01]  /*1990*/  FADD R30, -R19, R30 ;  /* 0x0000001e131e7221 */ /* 0x000fe20000000100 */
[----:B------:R-:W-:-:S03]  /*19a0*/  IADD3.X R17, PT, PT, R21, R9, RZ, P1, !PT ;  /* 0x0000000915117210 */ /* 0x000fc60000ffe4ff */
        /* <DEDUP_REMOVED lines=31> */
[----:B-----5:R-:W-:-:S04]  /*1ba0*/  FADD R22, -R37, R22 ;  /* 0x0000001625167221 */ /* 0x020fc80000000100 */
        /* <DEDUP_REMOVED lines=11> */
[----:B------:R-:W-:Y:S06]  /*1c60*/  BRA.U UP1, `(.L_x_25) ;  /* 0xfffffff901347547 */ /* 0x000fec000b83ffff */
.L_x_24:
[----:B------:R-:W-:Y:S05]  /*1c70*/  @!P0 BRA `(.L_x_26) ;  /* 0x0000000400d88947 */ /* 0x000fea0003800000 */
[----:B------:R-:W-:Y:S01]  /*1c80*/  ISETP.GE.U32.AND P1, PT, R4, 0x8, PT ;  /* 0x000000080400780c */ /* 0x000fe20003f26070 */
[----:B------:R-:W-:-:S04]  /*1c90*/  ULOP3.LUT UR4, UR5, 0x7, URZ, 0xc0, !UPT ;  /* 0x0000000705047892 */ /* 0x000fc8000f8ec0ff */
[----:B------:R-:W-:-:S08]  /*1ca0*/  UISETP.NE.AND UP1, UPT, UR4, URZ, UPT ;  /* 0x000000ff0400728c */ /* 0x000fd0000bf25270 */
[----:B------:R-:W-:Y:S05]  /*1cb0*/  @!P1 BRA `(.L_x_27) ;  /* 0x0000000000ec9947 */ /* 0x000fea0003800000 */
[----:B------:R0:W2:Y:S01]  /*1cc0*/  LDG.E.CONSTANT R22, desc[UR6][R16.64] ;  /* 0x0000000610167981 */ /* 0x0000a2000c1e9900 */
[----:B------:R-:W-:Y:S02]  /*1cd0*/  USHF.L.U32 UR8, UR11, 0x2, URZ ;  /* 0x000000020b087899 */ /* 0x000fe400080006ff */
[----:B------:R-:W-:-:S04]  /*1ce0*/  MOV R14, UR11 ;  /* 0x0000000b000e7c02 */ /* 0x000fc80008000f00 */
[----:B------:R-:W-:Y:S02]  /*1cf0*/  SHF.L.U64.HI R9, R14, 0x2, R3 ;  /* 0x000000020e097819 */ /* 0x000fe40000010203 */
[----:B------:R-:W-:-:S04]  /*1d00*/  IADD3 R20, P1, PT, R16, UR8, RZ ;  /* 0x0000000810147c10 */ /* 0x000fc8000ff3e0ff */
[----:B------:R-:W-:-:S05]  /*1d10*/  IADD3.X R21, PT, PT, R9, R17, RZ, P1, !PT ;  /* 0x0000001109157210 */ /* 0x000fca0000ffe4ff */
[----:B------:R1:W3:Y:S01]  /*1d20*/  LDG.E.CONSTANT R19, desc[UR6][R20.64] ;  /* 0x0000000614137981 */ /* 0x0002e2000c1e9900 */
[----:B------:R-:W-:-:S04]  /*1d30*/  IADD3 R28, P1, PT, R20, UR8, RZ ;  /* 0x00000008141c7c10 */ /* 0x000fc8000ff3e0ff */
[----:B------:R-:W-:-:S05]  /*1d40*/  IADD3.X R29, PT, PT, R21, R9, RZ, P1, !PT ;  /* 0x00000009151d7210 */ /* 0x000fca0000ffe4ff */
[----:B------:R-:W4:Y:S01]  /*1d50*/  LDG.E.CONSTANT R23, desc[UR6][R28.64] ;  /* 0x000000061c177981 */ /* 0x000f22000c1e9900 */
[----:B------:R-:W-:-:S04]  /*1d60*/  IADD3 R30, P1, PT, R28, UR8, RZ ;  /* 0x000000081c1e7c10 */ /* 0x000fc8000ff3e0ff */
        /* <DEDUP_REMOVED lines=8> */
[----:B0-----:R-:W-:-:S04]  /*1df0*/  IADD3 R16, P1, PT, R14, UR8, RZ ;  /* 0x000000080e107c10 */ /* 0x001fc8000ff3e0ff */
[----:B------:R-:W-:-:S05]  /*1e00*/  IADD3.X R17, PT, PT, R15, R9, RZ, P1, !PT ;  /* 0x000000090f117210 */ /* 0x000fca0000ffe4ff */
[----:B------:R0:W5:Y:S01]  /*1e10*/  LDG.E.CONSTANT R27, desc[UR6][R16.64] ;  /* 0x00000006101b7981 */ /* 0x000162000c1e9900 */
[----:B-1----:R-:W-:-:S04]  /*1e20*/  IADD3 R20, P1, PT, R16, UR8, RZ ;  /* 0x0000000810147c10 */ /* 0x002fc8000ff3e0ff */
[----:B------:R-:W-:-:S05]  /*1e30*/  IADD3.X R21, PT, PT, R17, R9, RZ, P1, !PT ;  /* 0x0000000911157210 */ /* 0x000fca0000ffe4ff */
[----:B------:R-:W5:Y:S01]  /*1e40*/  LDG.E.CONSTANT R28, desc[UR6][R20.64] ;  /* 0x00000006141c7981 */ /* 0x000f62000c1e9900 */
[----:B0-----:R-:W-:-:S04]  /*1e50*/  IADD3 R16, P1, PT, R20, UR8, RZ ;  /* 0x0000000814107c10 */ /* 0x001fc8000ff3e0ff */
[----:B------:R-:W-:Y:S01]  /*1e60*/  IADD3.X R17, PT, PT, R21, R9, RZ, P1, !PT ;  /* 0x0000000915117210 */ /* 0x000fe20000ffe4ff */
[----:B--2---:R-:W-:-:S04]  /*1e70*/  FADD R5, -R5, R22 ;  /* 0x0000001605057221 */ /* 0x004fc80000000100 */
[----:B------:R-:W-:-:S04]  /*1e80*/  FADD R29, R18, R5 ;  /* 0x00000005121d7221 */ /* 0x000fc80000000000 */
[----:B------:R-:W-:-:S04]  /*1e90*/  FADD R18, -R18, R29 ;  /* 0x0000001d12127221 */ /* 0x000fc80000000100 */
        /* <DEDUP_REMOVED lines=28> */
[----:B------:R-:W-:-:S07]  /*2060*/  FADD R5, -R28, R5 ;  /* 0x000000051c057221 */ /* 0x000fce0000000100 */
.L_x_27:
[----:B------:R-:W-:Y:S05]  /*2070*/  BRA.U !UP1, `(.L_x_26) ;  /* 0x0000000109d87547 */ /* 0x000fea000b800000 */
[----:B------:R-:W-:Y:S02]  /*2080*/  UISETP.GE.U32.AND UP1, UPT, UR4, 0x4, UPT ;  /* 0x000000040400788c */ /* 0x000fe4000bf26070 */
[----:B------:R-:W-:-:S04]  /*2090*/  ULOP3.LUT UR8, UR5, 0x3, URZ, 0xc0, !UPT ;  /* 0x0000000305087892 */ /* 0x000fc8000f8ec0ff */
[----:B------:R-:W-:-:S03]  /*20a0*/  UISETP.NE.AND UP2, UPT, UR8, URZ, UPT ;  /* 0x000000ff0800728c */ /* 0x000fc6000bf45270 */
[----:B------:R-:W-:Y:S08]  /*20b0*/  BRA.U !UP1, `(.L_x_28) ;  /* 0x00000001097c7547 */ /* 0x000ff0000b800000 */
[----:B------:R-:W2:Y:S01]  /*20c0*/  LDG.E.CONSTANT R24, desc[UR6][R16.64] ;  /* 0x0000000610187981 */ /* 0x000ea2000c1e9900 */
[----:B------:R-:W-:Y:S02]  /*20d0*/  USHF.L.U32 UR4, UR11, 0x2, URZ ;  /* 0x000000020b047899 */ /* 0x000fe400080006ff */
[----:B------:R-:W-:-:S04]  /*20e0*/  MOV R14, UR11 ;  /* 0x0000000b000e7c02 */ /* 0x000fc80008000f00 */
[----:B------:R-:W-:Y:S02]  /*20f0*/  SHF.L.U64.HI R9, R14, 0x2, R3 ;  /* 0x000000020e097819 */ /* 0x000fe40000010203 */
[----:B------:R-:W-:-:S04]  /*2100*/  IADD3 R20, P1, PT, R16, UR4, RZ ;  /* 0x0000000410147c10 */ /* 0x000fc8000ff3e0ff */
[----:B------:R-:W-:-:S05]  /*2110*/  IADD3.X R21, PT, PT, R9, R17, RZ, P1, !PT ;  /* 0x0000001109157210 */ /* 0x000fca0000ffe4ff */
[----:B------:R-:W3:Y:S01]  /*2120*/  LDG.E.CONSTANT R19, desc[UR6][R20.64] ;  /* 0x0000000614137981 */ /* 0x000ee2000c1e9900 */
[----:B------:R-:W-:-:S04]  /*2130*/  IADD3 R22, P1, PT, R20, UR4, RZ ;  /* 0x0000000414167c10 */ /* 0x000fc8000ff3e0ff */
[----:B------:R-:W-:-:S05]  /*2140*/  IADD3.X R23, PT, PT, R21, R9, RZ, P1, !PT ;  /* 0x0000000915177210 */ /* 0x000fca0000ffe4ff */
[----:B------:R-:W4:Y:S01]  /*2150*/  LDG.E.CONSTANT R26, desc[UR6][R22.64] ;  /* 0x00000006161a7981 */ /* 0x000f22000c1e9900 */
[----:B------:R-:W-:-:S04]  /*2160*/  IADD3 R14, P1, PT, R22, UR4, RZ ;  /* 0x00000004160e7c10 */ /* 0x000fc8000ff3e0ff */
[----:B------:R-:W-:-:S05]  /*2170*/  IADD3.X R15, PT, PT, R23, R9, RZ, P1, !PT ;  /* 0x00000009170f7210 */ /* 0x000fca0000ffe4ff */
[----:B------:R-:W5:Y:S01]  /*2180*/  LDG.E.CONSTANT R25, desc[UR6][R14.64] ;  /* 0x000000060e197981 */ /* 0x000f62000c1e9900 */
        /* <DEDUP_REMOVED lines=13> */
[----:B------:R-:W-:Y:S01]  /*2260*/  FADD R18, R5, R20 ;  /* 0x0000001405127221 */ /* 0x000fe20000000000 */
[----:B------:R-:W-:-:S03]  /*2270*/  IADD3 R16, P1, PT, R14, UR4, RZ ;  /* 0x000000040e107c10 */ /* 0x000fc6000ff3e0ff */
[----:B------:R-:W-:Y:S01]  /*2280*/  FADD R5, -R5, R18 ;  /* 0x0000001205057221 */ /* 0x000fe20000000100 */
[----:B------:R-:W-:-:S03]  /*2290*/  IADD3.X R17, PT, PT, R15, R9, RZ, P1, !PT ;  /* 0x000000090f117210 */ /* 0x000fc60000ffe4ff */
[----:B------:R-:W-:-:S07]  /*22a0*/  FADD R5, -R20, R5 ;  /* 0x0000000514057221 */ /* 0x000fce0000000100 */
.L_x_28:
[----:B------:R-:W-:Y:S05]  /*22b0*/  BRA.U !UP2, `(.L_x_26) ;  /* 0x000000010a487547 */ /* 0x000fea000b800000 */
[----:B------:R-:W-:Y:S01]  /*22c0*/  MOV R20, UR11 ;  /* 0x0000000b00147c02 */ /* 0x000fe20008000f00 */
[----:B------:R-:W-:-:S03]  /*22d0*/  UMOV UR4, URZ ;  /* 0x000000ff00047c82 */ /* 0x000fc60008000000 */
[----:B------:R-:W-:-:S07]  /*22e0*/  SHF.L.U64.HI R20, R20, 0x2, R3 ;  /* 0x0000000214147819 */ /* 0x000fce0000010203 */
.L_x_29:
[----:B------:R-:W-:Y:S02]  /*22f0*/  MOV R14, R16 ;  /* 0x00000010000e7202 */ /* 0x000fe40000000f00 */
[----:B------:R-:W-:-:S05]  /*2300*/  MOV R15, R17 ;  /* 0x00000011000f7202 */ /* 0x000fca0000000f00 */
[----:B------:R-:W2:Y:S01]  /*2310*/  LDG.E.CONSTANT R14, desc[UR6][R14.64] ;  /* 0x000000060e0e7981 */ /* 0x000ea2000c1e9900 */
[----:B------:R-:W-:-:S04]  /*2320*/  UIADD3 UR4, UPT, UPT, UR4, 0x1, URZ ;  /* 0x0000000104047890 */ /* 0x000fc8000fffe0ff */
[----:B------:R-:W-:Y:S01]  /*2330*/  UISETP.NE.AND UP1, UPT, UR4, UR8, UPT ;  /* 0x000000080400728c */ /* 0x000fe2000bf25270 */
[----:B--2---:R-:W-:Y:S01]  /*2340*/  FADD R19, R14, -R5 ;  /* 0x800000050e137221 */ /* 0x004fe20000000000 */
[----:B------:R-:W-:-:S03]  /*2350*/  MOV R5, UR11 ;  /* 0x0000000b00057c02 */ /* 0x000fc60008000f00 */
[----:B------:R-:W-:Y:S01]  /*2360*/  FADD R9, R19, R18 ;  /* 0x0000001213097221 */ /* 0x000fe20000000000 */
[----:B------:R-:W-:-:S03]  /*2370*/  LEA R16, P1, R5, R16, 0x2 ;  /* 0x0000001005107211 */ /* 0x000fc600078210ff */
[----:B------:R-:W-:Y:S01]  /*2380*/  FADD R5, R9, -R18 ;  /* 0x8000001209057221 */ /* 0x000fe20000000000 */
[----:B------:R-:W-:Y:S02]  /*2390*/  IADD3.X R17, PT, PT, R17, R20, RZ, P1, !PT ;  /* 0x0000001411117210 */ /* 0x000fe40000ffe4ff */
[----:B------:R-:W-:Y:S01]  /*23a0*/  MOV R18, R9 ;  /* 0x0000000900127202 */ /* 0x000fe20000000f00 */
[----:B------:R-:W-:Y:S01]  /*23b0*/  FADD R5, -R19, R5 ;  /* 0x0000000513057221 */ /* 0x000fe20000000100 */
[----:B------:R-:W-:Y:S06]  /*23c0*/  BRA.U UP1, `(.L_x_29) ;  /* 0xfffffffd01c87547 */ /* 0x000fec000b83ffff */
[----:B------:R-:W-:-:S07]  /*23d0*/  MOV R18, R9 ;  /* 0x0000000900127202 */ /* 0x000fce0000000f00 */
.L_x_26:
[----:B------:R-:W-:Y:S02]  /*23e0*/  HFMA2 R37, -RZ, RZ, 0, 0 ;  /* 0x00000000ff257431 */ /* 0x000fe400000001ff */
[----:B------:R-:W-:Y:S01]  /*23f0*/  FMUL R9, R18, R2 ;  /* 0x0000000212097220 */ /* 0x000fe20000400000 */
[----:B------:R-:W-:Y:S01]  /*2400*/  HFMA2 R15, -RZ, RZ, 0, 0 ;  /* 0x00000000ff0f7431 */ /* 0x000fe200000001ff */
[----:B------:R-:W-:Y:S02]  /*2410*/  MOV R16, R6 ;  /* 0x0000000600107202 */ /* 0x000fe40000000f00 */
[----:B------:R-:W-:Y:S01]  /*2420*/  MOV R17, R7 ;  /* 0x0000000700117202 */ /* 0x000fe20000000f00 */
[----:B------:R-:W-:Y:S06]  /*2430*/  BRA.U !UP0, `(.L_x_30) ;  /* 0x00000009082c7547 */ /* 0x000fec000b800000 */
        /* <DEDUP_REMOVED lines=8> */
.L_x_31:
        /* <DEDUP_REMOVED lines=12> */
[----:B------:R-:W4:Y:S01]  /*2580*/  LDG.E.CONSTANT R21, desc[UR6][R34.64] ;  /* 0x0000000622157981 */ /* 0x000f22000c1e9900 */
        /* <DEDUP_REMOVED lines=20> */
[----:B------:R-:W4:Y:S01]  /*26d0*/  LDG.E.CONSTANT R35, desc[UR6][R26.64] ;  /* 0x000000061a237981 */ /* 0x000f22000c1e9900 */
[----:B-----5:R-:W-:-:S04]  /*26e0*/  IADD3 R28, P1, PT, R26, UR9, RZ ;  /* 0x000000091a1c7c10 */ /* 0x020fc8000ff3e0ff */
[----:B------:R-:W-:-:S05]  /*26f0*/  IADD3.X R29, PT, PT, R27, R14, RZ, P1, !PT ;  /* 0x0000000e1b1d7210 */ /* 0x000fca0000ffe4ff */
[----:B------:R1:W5:Y:S01]  /*2700*/  LDG.E.CONSTANT R26, desc[UR6][R28.64] ;  /* 0x000000061c1a7981 */ /* 0x000362000c1e9900 */
[----:B------:R-:W-:-:S04]  /*2710*/  IADD3 R30, P1, PT, R28, UR9, RZ ;  /* 0x000000091c1e7c10 */ /* 0x000fc8000ff3e0ff */
[----:B------:R-:W-:Y:S02]  /*2720*/  IADD3.X R31, PT, PT, R29, R14, RZ, P1, !PT ;  /* 0x0000000e1d1f7210 */ /* 0x000fe40000ffe4ff */
[----:B0-----:R-:W-:-:S04]  /*2730*/  IADD3 R24, P1, PT, R30, UR9, RZ ;  /* 0x000000091e187c10 */ /* 0x001fc8000ff3e0ff */
[----:B------:R-:W-:Y:S01]  /*2740*/  IADD3.X R25, PT, PT, R31, R14, RZ, P1, !PT ;  /* 0x0000000e1f197210 */ /* 0x000fe20000ffe4ff */
[----:B--2---:R-:W-:-:S04]  /*2750*/  FADD R23, -R9, R23 ;  /* 0x0000001709177221 */ /* 0x004fc80000000100 */
[----:B-1----:R-:W-:Y:S02]  /*2760*/  FADD R28, |R23|, -R37 ;  /* 0x80000025171c7221 */ /* 0x002fe40000000200 */
[----:B------:R-:W2:Y:S02]  /*2770*/  LDG.E.CONSTANT R23, desc[UR6][R30.64] ;  /* 0x000000061e177981 */ /* 0x000ea4000c1e9900 */
[----:B------:R-:W-:Y:S01]  /*2780*/  FADD R37, R28, R15 ;  /* 0x0000000f1c257221 */ /* 0x000fe20000000000 */
[----:B---3--:R-:W-:-:S03]  /*2790*/  FADD R33, -R9, R33 ;  /* 0x0000002109217221 */ /* 0x008fc60000000100 */
[----:B------:R-:W-:-:S04]  /*27a0*/  FADD R15, R37, -R15 ;  /* 0x8000000f250f7221 */ /* 0x000fc80000000000 */
[----:B------:R-:W-:Y:S02]  /*27b0*/  FADD R15, -R28, R15 ;  /* 0x0000000f1c0f7221 */ /* 0x000fe40000000100 */
[----:B------:R0:W3:Y:S02]  /*27c0*/  LDG.E.CONSTANT R28, desc[UR6][R24.64] ;  /* 0x00000006181c7981 */ /* 0x0000e4000c1e9900 */
[----:B------:R-:W-:-:S04]  /*27d0*/  FADD R33, -R15, |R33| ;  /* 0x400000210f217221 */ /* 0x000fc80000000100 */
[----:B------:R-:W-:Y:S01]  /*27e0*/  FADD R15, R37, R33 ;  /* 0x00000021250f7221 */ /* 0x000fe20000000000 */
[----:B0-----:R-:W-:-:S03]  /*27f0*/  IADD3 R24, P1, PT, R24, UR9, RZ ;  /* 0x0000000918187c10 */ /* 0x001fc6000ff3e0ff */
[----:B------:R-:W-:Y:S01]  /*2800*/  FADD R30, -R37, R15 ;  /* 0x0000000f251e7221 */ /* 0x000fe20000000100 */
[----:B------:R-:W-:-:S03]  /*2810*/  IADD3.X R25, PT, PT, R25, R14, RZ, P1, !PT ;  /* 0x0000000e19197210 */ /* 0x000fc60000ffe4ff */
[----:B------:R-:W-:Y:S02]  /*2820*/  FADD R33, -R33, R30 ;  /* 0x0000001e21217221 */ /* 0x000fe40000000100 */
[----:B------:R-:W3:Y:S01]  /*2830*/  LDG.E.CONSTANT R30, desc[UR6][R24.64] ;  /* 0x00000006181e7981 */ /* 0x000ee2000c1e9900 */
[C---:B----4-:R-:W-:Y:S01]  /*2840*/  FADD R20, -R9.reuse, R20 ;  /* 0x0000001409147221 */ /* 0x050fe20000000100 */
[C---:B------:R-:W-:Y:S01]  /*2850*/  FADD R16, -R9.reuse, R16 ;  /* 0x0000001009107221 */ /* 0x040fe20000000100 */
[----:B------:R-:W-:Y:S01]  /*2860*/  FADD R21, -R9, R21 ;  /* 0x0000001509157221 */ /* 0x000fe20000000100 */
[----:B------:R-:W-:Y:S01]  /*2870*/  UIADD3 UR4, UPT, UPT, UR4, 0x10, URZ ;  /* 0x0000001004047890 */ /* 0x000fe2000fffe0ff */
[----:B------:R-:W-:-:S03]  /*2880*/  FADD R33, -R33, |R20| ;  /* 0x4000001421217221 */ /* 0x000fc60000000100 */
[----:B------:R-:W-:Y:S01]  /*2890*/  UISETP.NE.AND UP0, UPT, UR4, UR8, UPT ;  /* 0x000000080400728c */ /* 0x000fe2000bf05270 */
[----:B------:R-:W-:-:S04]  /*28a0*/  FADD R20, R15, R33 ;  /* 0x000000210f147221 */ /* 0x000fc80000000000 */
[----:B------:R-:W-:-:S04]  /*28b0*/  FADD R15, -R15, R20 ;  /* 0x000000140f0f7221 */ /* 0x000fc80000000100 */
[----:B------:R-:W-:-:S04]  /*28c0*/  FADD R15, -R33, R15 ;  /* 0x0000000f210f7221 */ /* 0x000fc80000000100 */
[----:B------:R-:W-:Y:S01]  /*28d0*/  FADD R15, -R15, |R16| ;  /* 0x400000100f0f7221 */ /* 0x000fe20000000100 */
[----:B------:R-:W-:-:S03]  /*28e0*/  FADD R17, -R9, R17 ;  /* 0x0000001109117221 */ /* 0x000fc60000000100 */
[----:B------:R-:W-:-:S04]  /*28f0*/  FADD R27, R20, R15 ;  /* 0x0000000f141b7221 */ /* 0x000fc80000000000 */
[----:B------:R-:W-:-:S04]  /*2900*/  FADD R20, -R20, R27 ;  /* 0x0000001b14147221 */ /* 0x000fc80000000100 */
[----:B------:R-:W-:Y:S01]  /*2910*/  FADD R20, -R15, R20 ;  /* 0x000000140f147221 */ /* 0x000fe20000000100 */
[----:B------:R-:W-:-:S03]  /*2920*/  FADD R36, -R9, R36 ;  /* 0x0000002409247221 */ /* 0x000fc60000000100 */
[----:B------:R-:W-:-:S04]  /*2930*/  FADD R20, -R20, |R21| ;  /* 0x4000001514147221 */ /* 0x000fc80000000100 */
[----:B------:R-:W-:-:S04]  /*2940*/  FADD R16, R27, R20 ;  /* 0x000000141b107221 */ /* 0x000fc80000000000 */
[----:B------:R-:W-:-:S04]  /*2950*/  FADD R27, -R27, R16 ;  /* 0x000000101b1b7221 */ /* 0x000fc80000000100 */
[----:B------:R-:W-:Y:S01]  /*2960*/  FADD R27, -R20, R27 ;  /* 0x0000001b141b7221 */ /* 0x000fe20000000100 */
[C---:B------:R-:W-:Y:S01]  /*2970*/  FADD R20, -R9.reuse, R19 ;  /* 0x0000001309147221 */ /* 0x040fe20000000100 */
[----:B------:R-:W-:-:S03]  /*2980*/  FADD R32, -R9, R32 ;  /* 0x0000002009207221 */ /* 0x000fc60000000100 */
[----:B------:R-:W-:-:S04]  /*2990*/  FADD R27, -R27, |R20| ;  /* 0x400000141b1b7221 */ /* 0x000fc80000000100 */
[----:B------:R-:W-:-:S04]  /*29a0*/  FADD R15, R16, R27 ;  /* 0x0000001b100f7221 */ /* 0x000fc80000000000 */
[----:B------:R-:W-:-:S04]  /*29b0*/  FADD R16, -R16, R15 ;  /* 0x0000000f10107221 */ /* 0x000fc80000000100 */
[----:B------:R-:W-:-:S04]  /*29c0*/  FADD R16, -R27, R16 ;  /* 0x000000101b107221 */ /* 0x000fc80000000100 */
[----:B------:R-:W-:-:S04]  /*29d0*/  FADD R16, -R16, |R17| ;  /* 0x4000001110107221 */ /* 0x000fc80000000100 */
[----:B------:R-:W-:-:S04]  /*29e0*/  FADD R20, R15, R16 ;  /* 0x000000100f147221 */ /* 0x000fc80000000000 */
[----:B------:R-:W-:-:S04]  /*29f0*/  FADD R15, -R15, R20 ;  /* 0x000000140f0f7221 */ /* 0x000fc80000000100 */
[----:B------:R-:W-:-:S04]  /*2a00*/  FADD R15, -R16, R15 ;  /* 0x0000000f100f7221 */ /* 0x000fc80000000100 */
[----:B------:R-:W-:-:S04]  /*2a10*/  FADD R15, -R15, |R36| ;  /* 0x400000240f0f7221 */ /* 0x000fc80000000100 */
[----:B------:R-:W-:-:S04]  /*2a20*/  FADD R17, R20, R15 ;  /* 0x0000000f14117221 */ /* 0x000fc80000000000 */
[----:B------:R-:W-:-:S04]  /*2a30*/  FADD R20, -R20, R17 ;  /* 0x0000001114147221 */ /* 0x000fc80000000100 */
[----:B------:R-:W-:Y:S01]  /*2a40*/  FADD R20, -R15, R20 ;  /* 0x000000140f147221 */ /* 0x000fe20000000100 */
        /* <DEDUP_REMOVED lines=19> */
[----:B-----5:R-:W-:-:S04]  /*2b80*/  FADD R15, -R9, R26 ;  /* 0x0000001a090f7221 */ /* 0x020fc80000000100 */
[----:B------:R-:W-:-:S04]  /*2b90*/  FADD R20, -R20, |R15| ;  /* 0x4000000f14147221 */ /* 0x000fc80000000100 */
[----:B------:R-:W-:-:S04]  /*2ba0*/  FADD R16, R17, R20 ;  /* 0x0000001411107221 */ /* 0x000fc80000000000 */
[----:B------:R-:W-:-:S04]  /*2bb0*/  FADD R17, -R17, R16 ;  /* 0x0000001011117221 */ /* 0x000fc80000000100 */
[----:B------:R-:W-:Y:S01]  /*2bc0*/  FADD R17, -R20, R17 ;  /* 0x0000001114117221 */ /* 0x000fe20000000100 */
[----:B--2---:R-:W-:-:S04]  /*2bd0*/  FADD R20, -R9, R23 ;  /* 0x0000001709147221 */ /* 0x004fc80000000100 */
[----:B------:R-:W-:-:S04]  /*2be0*/  FADD R17, -R17, |R20| ;  /* 0x4000001411117221 */ /* 0x000fc80000000100 */
[----:B------:R-:W-:-:S04]  /*2bf0*/  FADD R15, R16, R17 ;  /* 0x00000011100f7221 */ /* 0x000fc80000000000 */
[----:B------:R-:W-:Y:S01]  /*2c00*/  FADD R16, -R16, R15 ;  /* 0x0000000f10107221 */ /* 0x000fe20000000100 */
[----:B---3--:R-:W-:-:S03]  /*2c10*/  FADD R19, -R9, R28 ;  /* 0x0000001c09137221 */ /* 0x008fc60000000100 */
[----:B------:R-:W-:-:S04]  /*2c20*/  FADD R16, -R17, R16 ;  /* 0x0000001011107221 */ /* 0x000fc80000000100 */
[----:B------:R-:W-:-:S04]  /*2c30*/  FADD R16, -R16, |R19| ;  /* 0x4000001310107221 */ /* 0x000fc80000000100 */
[----:B------:R-:W-:-:S04]  /*2c40*/  FADD R20, R15, R16 ;  /* 0x000000100f147221 */ /* 0x000fc80000000000 */
[----:B------:R-:W-:Y:S01]  /*2c50*/  FADD R15, -R15, R20 ;  /* 0x000000140f0f7221 */ /* 0x000fe20000000100 */
[----:B------:R-:W-:-:S03]  /*2c60*/  FADD R30, -R9, R30 ;  /* 0x0000001e091e7221 */ /* 0x000fc60000000100 */
[----:B------:R-:W-:Y:S01]  /*2c70*/  FADD R15, -R16, R15 ;  /* 0x0000000f100f7221 */ /* 0x000fe20000000100 */
[----:B------:R-:W-:-:S03]  /*2c80*/  IADD3 R16, P1, PT, R24, UR9, RZ ;  /* 0x0000000918107c10 */ /* 0x000fc6000ff3e0ff */
[----:B------:R-:W-:Y:S01]  /*2c90*/  FADD R37, -R15, |R30| ;  /* 0x4000001e0f257221 */ /* 0x000fe20000000100 */
[----:B------:R-:W-:-:S03]  /*2ca0*/  IADD3.X R17, PT, PT, R25, R14, RZ, P1, !PT ;  /* 0x0000000e19117210 */ /* 0x000fc60000ffe4ff */
[----:B------:R-:W-:-:S04]  /*2cb0*/  FADD R15, R20, R37 ;  /* 0x00000025140f7221 */ /* 0x000fc80000000000 */
[----:B------:R-:W-:-:S04]  /*2cc0*/  FADD R20, -R20, R15 ;  /* 0x0000000f14147221 */ /* 0x000fc80000000100 */
[----:B------:R-:W-:Y:S01]  /*2cd0*/  FADD R37, -R37, R20 ;  /* 0x0000001425257221 */ /* 0x000fe20000000100 */
[----:B------:R-:W-:Y:S06]  /*2ce0*/  BRA.U UP0, `(.L_x_31) ;  /* 0xfffffff500f47547 */ /* 0x000fec000b83ffff */
.L_x_30:
        /* <DEDUP_REMOVED lines=9> */
[----:B0-----:R-:W-:-:S04]  /*2d80*/  IADD3 R16, P0, PT, R16, UR8, RZ ;  /* 0x0000000810107c10 */ /* 0x001fc8000ff1e0ff */
        /* <DEDUP_REMOVED lines=19> */
[----:B------:R0:W5:Y:S02]  /*2ec0*/  LDG.E.CONSTANT R22, desc[UR6][R16.64] ;  /* 0x0000000610167981 */ /* 0x000164000c1e9900 */
[----:B0-----:R-:W-:-:S04]  /*2ed0*/  IADD3 R16, P0, PT, R16, UR8, RZ ;  /* 0x0000000810107c10 */ /* 0x001fc8000ff1e0ff */
[----:B------:R-:W-:Y:S01]  /*2ee0*/  IADD3.X R17, PT, PT, R17, R19, RZ, P0, !PT ;  /* 0x0000001311117210 */ /* 0x000fe200007fe4ff */
[----:B--2---:R-:W-:-:S04]  /*2ef0*/  FADD R14, -R9, R14 ;  /* 0x0000000e090e7221 */ /* 0x004fc80000000100 */
[----:B------:R-:W-:-:S04]  /*2f00*/  FADD R14, -R37, |R14| ;  /* 0x4000000e250e7221 */ /* 0x000fc80000000100 */
[----:B------:R-:W-:-:S04]  /*2f10*/  FADD R24, R15, R14 ;  /* 0x0000000e0f187221 */ /* 0x000fc80000000000 */
[----:B------:R-:W-:-:S04]  /*2f20*/  FADD R15, -R15, R24 ;  /* 0x000000180f0f7221 */ /* 0x000fc80000000100 */
[----:B------:R-:W-:Y:S01]  /*2f30*/  FADD R15, -R14, R15 ;  /* 0x0000000f0e0f7221 */ /* 0x000fe20000000100 */
[----:B---3--:R-:W-:-:S04]  /*2f40*/  FADD R30, -R9, R30 ;  /* 0x0000001e091e7221 */ /* 0x008fc80000000100 */
[----:B------:R-:W-:-:S04]  /*2f50*/  FADD R15, -R15, |R30| ;  /* 0x4000001e0f0f7221 */ /* 0x000fc80000000100 */
[----:B------:R-:W-:-:S04]  /*2f60*/  FADD R21, R24, R15 ;  /* 0x0000000f18157221 */ /* 0x000fc80000000000 */
[----:B------:R-:W-:-:S04]  /*2f70*/  FADD R24, -R24, R21 ;  /* 0x0000001518187221 */ /* 0x000fc80000000100 */
[----:B------:R-:W-:Y:S01]  /*2f80*/  FADD R24, -R15, R24 ;  /* 0x000000180f187221 */ /* 0x000fe20000000100 */
[C---:B----4-:R-:W-:Y:S01]  /*2f90*/  FADD R15, -R9.reuse, R32 ;  /* 0x00000020090f7221 */ /* 0x050fe20000000100 */
[----:B-----5:R-:W-:-:S03]  /*2fa0*/  FADD R34, -R9, R34 ;  /* 0x0000002209227221 */ /* 0x020fc60000000100 */
        /* <DEDUP_REMOVED lines=8> */
[C---:B------:R-:W-:Y:S01]  /*3030*/  FADD R21, -R9.reuse, R36 ;  /* 0x0000002409157221 */ /* 0x040fe20000000100 */
[----:B------:R-:W-:-:S03]  /*3040*/  FADD R23, -R9, R20 ;  /* 0x0000001409177221 */ /* 0x000fc60000000100 */
[----:B------:R-:W-:-:S04]  /*3050*/  FADD R14, -R14, |R21| ;  /* 0x400000150e0e7221 */ /* 0x000fc80000000100 */
[----:B------:R-:W-:Y:S01]  /*3060*/  FADD R24, R15, R14 ;  /* 0x0000000e0f187221 */ /* 0x000fe20000000000 */
[----:B------:R-:W-:-:S03]  /*3070*/  FADD R22, -R9, R22 ;  /* 0x0000001609167221 */ /* 0x000fc60000000100 */
        /* <DEDUP_REMOVED lines=14> */
[----:B------:R-:W-:-:S07]  /*3160*/  FADD R37, -R21, R14 ;  /* 0x0000000e15257221 */ /* 0x000fce0000000100 */
.L_x_33:
[----:B------:R-:W-:Y:S05]  /*3170*/  BRA.U !UP0, `(.L_x_32) ;  /* 0x0000000108f07547 */ /* 0x000fea000b800000 */
[----:B------:R-:W-:Y:S02]  /*3180*/  UISETP.GE.U32.AND UP0, UPT, UR4, 0x4, UPT ;  /* 0x000000040400788c */ /* 0x000fe4000bf06070 */
[----:B------:R-:W-:-:S04]  /*3190*/  ULOP3.LUT UR5, UR5, 0x3, URZ, 0xc0, !UPT ;  /* 0x0000000305057892 */ /* 0x000fc8000f8ec0ff */
[----:B------:R-:W-:-:S03]  /*31a0*/  UISETP.NE.AND UP1, UPT, UR5, URZ, UPT ;  /* 0x000000ff0500728c */ /* 0x000fc6000bf25270 */
[----:B------:R-:W-:Y:S08]  /*31b0*/  BRA.U !UP0, `(.L_x_34) ;  /* 0x00000001088c7547 */ /* 0x000ff0000b800000 */
[----:B------:R0:W2:Y:S01]  /*31c0*/  LDG.E.CONSTANT R14, desc[UR6][R16.64] ;  /* 0x00000006100e7981 */ /* 0x0000a2000c1e9900 */
        /* <DEDUP_REMOVED lines=22> */
[----:B------:R-:W-:Y:S01]  /*3330*/  FADD R24, -R24, R21 ;  /* 0x0000001518187221 */ /* 0x000fe20000000100 */
[----:B----4-:R-:W-:-:S03]  /*3340*/  FADD R23, -R9, R28 ;  /* 0x0000001c09177221 */ /* 0x010fc60000000100 */
[----:B------:R-:W-:-:S04]  /*3350*/  FADD R24, -R15, R24 ;  /* 0x000000180f187221 */ /* 0x000fc80000000100 */
[----:B------:R-:W-:-:S04]  /*3360*/  FADD R24, -R24, |R23| ;  /* 0x4000001718187221 */ /* 0x000fc80000000100 */
[----:B------:R-:W-:-:S04]  /*3370*/  FADD R14, R21, R24 ;  /* 0x00000018150e7221 */ /* 0x000fc80000000000 */
[----:B------:R-:W-:Y:S01]  /*3380*/  FADD R21, -R21, R14 ;  /* 0x0000000e15157221 */ /* 0x000fe20000000100 */
[----:B-----5:R-:W-:-:S03]  /*3390*/  FADD R30, -R9, R30 ;  /* 0x0000001e091e7221 */ /* 0x020fc60000000100 */
[----:B------:R-:W-:-:S04]  /*33a0*/  FADD R21, -R24, R21 ;  /* 0x0000001518157221 */ /* 0x000fc80000000100 */
[----:B------:R-:W-:-:S04]  /*33b0*/  FADD R21, -R21, |R30| ;  /* 0x4000001e15157221 */ /* 0x000fc80000000100 */
[----:B------:R-:W-:-:S04]  /*33c0*/  FADD R15, R14, R21 ;  /* 0x000000150e0f7221 */ /* 0x000fc80000000000 */
[----:B------:R-:W-:-:S04]  /*33d0*/  FADD R14, -R14, R15 ;  /* 0x0000000f0e0e7221 */ /* 0x000fc80000000100 */
[----:B------:R-:W-:-:S07]  /*33e0*/  FADD R37, -R21, R14 ;  /* 0x0000000e15257221 */ /* 0x000fce0000000100 */
.L_x_34:
[----:B------:R-:W-:Y:S05]  /*33f0*/  BRA.U !UP1, `(.L_x_32) ;  /* 0x0000000109507547 */ /* 0x000fea000b800000 */
[----:B------:R-:W-:Y:S01]  /*3400*/  MOV R22, UR11 ;  /* 0x0000000b00167c02 */ /* 0x000fe20008000f00 */
[----:B------:R-:W-:Y:S01]  /*3410*/  UMOV UR4, URZ ;  /* 0x000000ff00047c82 */ /* 0x000fe20008000000 */
[----:B------:R-:W-:Y:S02]  /*3420*/  MOV R19, R15 ;  /* 0x0000000f00137202 */ /* 0x000fe40000000f00 */
[----:B------:R-:W-:-:S07]  /*3430*/  SHF.L.U64.HI R22, R22, 0x2, R3 ;  /* 0x0000000216167819 */ /* 0x000fce0000010203 */
.L_x_35:
[----:B------:R-:W-:Y:S02]  /*3440*/  MOV R14, R16 ;  /* 0x00000010000e7202 */ /* 0x000fe40000000f00 */
[----:B------:R-:W-:-:S05]  /*3450*/  MOV R15, R17 ;  /* 0x00000011000f7202 */ /* 0x000fca0000000f00 */
[----:B------:R-:W2:Y:S01]  /*3460*/  LDG.E.CONSTANT R14, desc[UR6][R14.64] ;  /* 0x000000060e0e7981 */ /* 0x000ea2000c1e9900 */
[----:B------:R-:W-:Y:S01]  /*3470*/  UIADD3 UR4, UPT, UPT, UR4, 0x1, URZ ;  /* 0x0000000104047890 */ /* 0x000fe2000fffe0ff */
[----:B------:R-:W-:-:S03]  /*3480*/  MOV R21, UR11 ;  /* 0x0000000b00157c02 */ /* 0x000fc60008000f00 */
[----:B------:R-:W-:Y:S01]  /*3490*/  UISETP.NE.AND UP0, UPT, UR4, UR5, UPT ;  /* 0x000000050400728c */ /* 0x000fe2000bf05270 */
[----:B------:R-:W-:-:S04]  /*34a0*/  LEA R16, P0, R21, R16, 0x2 ;  /* 0x0000001015107211 */ /* 0x000fc800078010ff */
[----:B------:R-:W-:Y:S01]  /*34b0*/  IADD3.X R17, PT, PT, R17, R22, RZ, P0, !PT ;  /* 0x0000001611117210 */ /* 0x000fe200007fe4ff */
[----:B--2---:R-:W-:-:S04]  /*34c0*/  FADD R20, -R9, R14 ;  /* 0x0000000e09147221 */ /* 0x004fc80000000100 */
[----:B------:R-:W-:-:S04]  /*34d0*/  FADD R24, |R20|, -R37 ;  /* 0x8000002514187221 */ /* 0x000fc80000000200 */
[----:B------:R-:W-:-:S04]  /*34e0*/  FADD R20, R24, R19 ;  /* 0x0000001318147221 */ /* 0x000fc80000000000 */
[----:B------:R-:W-:Y:S01]  /*34f0*/  FADD R37, R20, -R19 ;  /* 0x8000001314257221 */ /* 0x000fe20000000000 */
[----:B------:R-:W-:-:S03]  /*3500*/  MOV R19, R20 ;  /* 0x0000001400137202 */ /* 0x000fc60000000f00 */
[----:B------:R-:W-:Y:S01]  /*3510*/  FADD R37, -R24, R37 ;  /* 0x0000002518257221 */ /* 0x000fe20000000100 */
[----:B------:R-:W-:Y:S06]  /*3520*/  BRA.U UP0, `(.L_x_35) ;  /* 0xfffffffd00c47547 */ /* 0x000fec000b83ffff */
[----:B------:R-:W-:-:S07]  /*3530*/  MOV R15, R20 ;  /* 0x00000014000f7202 */ /* 0x000fce0000000f00 */
.L_x_32:
[----:B------:R-:W-:Y:S01]  /*3540*/  FMUL R15, R15, R2 ;  /* 0x000000020f0f7220 */ /* 0x000fe20000400000 */
[----:B------:R-:W-:Y:S01]  /*3550*/  BSSY.RECONVERGENT B0, `(.L_x_36) ;  /* 0x000001a000007945 */ /* 0x000fe20003800200 */
[----:B------:R-:W-:Y:S02]  /*3560*/  HFMA2 R17, -RZ, RZ, 0, 0 ;  /* 0x00000000ff117431 */ /* 0x000fe400000001ff */
[----:B------:R-:W-:Y:S01]  /*3570*/  FMUL R22, R15, 0.014999999664723873138 ;  /* 0x3c75c28f0f167820 */ /* 0x000fe20000400000 */
[----:B------:R-:W-:-:S04]  /*3580*/  IMAD.WIDE.U32 R14, R8, UR11, RZ ;  /* 0x0000000b080e7c25 */ /* 0x000fc8000f8e00ff */
[----:B------:R-:W-:Y:S01]  /*3590*/  FSETP.NEU.AND P0, PT, R22, RZ, PT ;  /* 0x000000ff1600720b */ /* 0x000fe20003f0d000 */
[----:B------:R-:W-:-:S12]  /*35a0*/  IMAD R23, R8, R3, R15 ;  /* 0x0000000308177224 */ /* 0x000fd800078e020f */
[----:B------:R-:W-:Y:S05]  /*35b0*/  @!P0 BRA `(.L_x_37) ;  /* 0x00000000004c8947 */ /* 0x000fea0003800000 */
[----:B------:R-:W-:-:S04]  /*35c0*/  LEA R20, P0, R14, R12, 0x2 ;  /* 0x0000000c0e147211 */ /* 0x000fc800078010ff */
[----:B------:R-:W-:-:S05]  /*35d0*/  LEA.HI.X R21, R14, R13, R23, 0x2, P0 ;  /* 0x0000000d0e157211 */ /* 0x000fca00000f1417 */
[----:B------:R-:W2:Y:S01]  /*35e0*/  LDG.E.CONSTANT R20, desc[UR6][R20.64] ;  /* 0x0000000614147981 */ /* 0x000ea2000c1e9900 */
[----:B------:R-:W0:Y:S01]  /*35f0*/  MUFU.RCP R8, R22 ;  /* 0x0000001600087308 */ /* 0x000e220000001000 */
[----:B------:R-:W-:Y:S01]  /*3600*/  BSSY.RECONVERGENT B1, `(.L_x_38) ;  /* 0x000000d000017945 */ /* 0x000fe20003800200 */
[----:B0-----:R-:W-:-:S04]  /*3610*/  FFMA R19, -R22, R8, 1 ;  /* 0x3f80000016137423 */ /* 0x001fc80000000108 */
[----:B------:R-:W-:Y:S01]  /*3620*/  FFMA R8, R8, R19, R8 ;  /* 0x0000001308087223 */ /* 0x000fe20000000008 */
[----:B--2---:R-:W-:-:S04]  /*3630*/  FADD R17, -R9, R20 ;  /* 0x0000001409117221 */ /* 0x004fc80000000100 */
[----:B------:R-:W0:Y:S01]  /*3640*/  FCHK P0, R17, R22 ;  /* 0x0000001611007302 */ /* 0x000e220000000000 */
[----:B------:R-:W-:-:S04]  /*3650*/  FFMA R9, R17, R8, RZ ;  /* 0x0000000811097223 */ /* 0x000fc800000000ff */
[----:B------:R-:W-:-:S04]  /*3660*/  FFMA R16, -R22, R9, R17 ;  /* 0x0000000916107223 */ /* 0x000fc80000000111 */
[----:B------:R-:W-:Y:S01]  /*3670*/  FFMA R8, R8, R16, R9 ;  /* 0x0000001008087223 */ /* 0x000fe20000000009 */
[----:B0-----:R-:W-:Y:S06]  /*3680*/  @!P0 BRA `(.L_x_39) ;  /* 0x0000000000108947 */ /* 0x001fec0003800000 */
[----:B------:R-:W-:Y:S02]  /*3690*/  MOV R20, R22 ;  /* 0x0000001600147202 */ /* 0x000fe40000000f00 */
[----:B------:R-:W-:-:S07]  /*36a0*/  MOV R22, 0x36c0 ;  /* 0x000036c000167802 */ /* 0x000fce0000000f00 */
[----:B------:R-:W-:Y:S05]  /*36b0*/  CALL.REL.NOINC `($__internal_1_$__cuda_sm3x_div_rn_noftz_f32_slowpath) ;  /* 0x0000001800bc7944 */ /* 0x000fea0003c00000 */
[----:B------:R-:W-:-:S07]  /*36c0*/  MOV R8, R17 ;  /* 0x0000001100087202 */ /* 0x000fce0000000f00 */
.L_x_39:
[----:B------:R-:W-:Y:S05]  /*36d0*/  BSYNC.RECONVERGENT B1 ;  /* 0x0000000000017941 */ /* 0x000fea0003800200 */
.L_x_38:
[----:B------:R-:W-:-:S07]  /*36e0*/  MOV R17, R8 ;  /* 0x0000000800117202 */ /* 0x000fce0000000f00 */
.L_x_37:
[----:B------:R-:W-:Y:S05]  /*36f0*/  BSYNC.RECONVERGENT B0 ;  /* 0x0000000000007941 */ /* 0x000fea0003800200 */
.L_x_36:
[----:B------:R-:W0:Y:S01]  /*3700*/  LDCU UR4, c[0x0][0x394] ;  /* 0x00007280ff0477ac */ /* 0x000e220008000800 */
[----:B------:R-:W-:-:S04]  /*3710*/  LEA R8, P0, R14, R10, 0x2 ;  /* 0x0000000a0e087211 */ /* 0x000fc800078010ff */
[----:B------:R-:W-:-:S05]  /*3720*/  LEA.HI.X R9, R14, R11, R23, 0x2, P0 ;  /* 0x0000000b0e097211 */ /* 0x000fca00000f1417 */
[----:B------:R1:W-:Y:S01]  /*3730*/  STG.E desc[UR6][R8.64], R17 ;  /* 0x0000001108007986 */ /* 0x0003e2000c101906 */
[----:B0-----:R-:W-:-:S13]  /*3740*/  ISETP.GE.AND P0, PT, R0, UR4, PT ;  /* 0x0000000400007c0c */ /* 0x001fda000bf06270 */
[----:B-1----:R-:W-:Y:S05]  /*3750*/  @P0 EXIT ;  /* 0x000000000000094d */ /* 0x002fea0003800000 */
[----:B------:R-:W0:Y:S01]  /*3760*/  LDC R20, c[0x0][0x398] ;  /* 0x0000e600ff147b82 */ /* 0x000e220000000800 */
[----:B------:R-:W1:Y:S02]  /*3770*/  LDCU UR4, c[0x0][0x390] ;  /* 0x00007200ff0477ac */ /* 0x000e640008000800 */
[----:B-1----:R-:W-:-:S04]  /*3780*/  IMAD.WIDE.U32 R8, R0, UR4, RZ ;  /* 0x0000000400087c25 */ /* 0x002fc8000f8e00ff */
[----:B------:R-:W-:Y:S01]  /*3790*/  IMAD R17, R0, R3, R9 ;  /* 0x0000000300117224 */ /* 0x000fe200078e0209 */
[----:B0-----:R-:W-:Y:S02]  /*37a0*/  IADD3 R14, PT, PT, R20, -0x1, RZ ;  /* 0xffffffff140e7810 */ /* 0x001fe40007ffe0ff */
[C---:B------:R-:W-:Y:S02]  /*37b0*/  SHF.L.U32 R9, R8.reuse, 0x2, RZ ;  /* 0x0000000208097819 */ /* 0x040fe400000006ff */
[----:B------:R-:W-:Y:S01]  /*37c0*/  SHF.L.U64.HI R17, R8, 0x2, R17 ;  /* 0x0000000208117819 */ /* 0x000fe20000010211 */
[----:B------:R-:W-:Y:S01]  /*37d0*/  IMAD R19, R3, R14, RZ ;  /* 0x0000000e03137224 */ /* 0x000fe200078e02ff */
[-C--:B------:R-:W-:Y:S01]  /*37e0*/  IADD3 R8, P1, PT, R10, R9.reuse, RZ ;  /* 0x000000090a087210 */ /* 0x080fe20007f3e0ff */
[----:B------:R-:W-:Y:S01]  /*37f0*/  IMAD.WIDE.U32 R14, R14, UR4, RZ ;  /* 0x000000040e0e7c25 */ /* 0x000fe2000f8e00ff */
[----:B------:R-:W-:Y:S02]  /*3800*/  IADD3 R10, P2, PT, R12, R9, RZ ;  /* 0x000000090c0a7210 */ /* 0x000fe40007f5e0ff */
[----:B------:R-:W-:-:S02]  /*3810*/  IADD3.X R11, PT, PT, R11, R17, RZ, P1, !PT ;  /* 0x000000110b0b7210 */ /* 0x000fc40000ffe4ff */
[----:B------:R-:W-:Y:S02]  /*3820*/  IADD3 R12, PT, PT, R15, R19, RZ ;  /* 0x000000130f0c7210 */ /* 0x000fe40007ffe0ff */
[----:B------:R-:W-:Y:S02]  /*3830*/  IADD3 R9, P0, PT, RZ, -R14, RZ ;  /* 0x8000000eff097210 */ /* 0x000fe40007f1e0ff */
[C---:B------:R-:W-:Y:S02]  /*3840*/  LOP3.LUT R15, R20.reuse, 0x7ffffff0, RZ, 0xc0, !PT ;  /* 0x7ffffff0140f7812 */ /* 0x040fe400078ec0ff */
[----:B------:R-:W-:Y:S02]  /*3850*/  IADD3.X R16, PT, PT, RZ, ~R12, RZ, P0, !PT ;  /* 0x8000000cff107210 */ /* 0x000fe400007fe4ff */
[----:B------:R-:W-:Y:S02]  /*3860*/  IADD3.X R13, PT, PT, R13, R17, RZ, P2, !PT ;  /* 0x000000110d0d7210 */ /* 0x000fe400017fe4ff */
[----:B------:R-:W-:-:S02]  /*3870*/  LOP3.LUT R12, R20, 0x7, RZ, 0xc0, !PT ;  /* 0x00000007140c7812 */ /* 0x000fc400078ec0ff */
[----:B------:R-:W-:Y:S02]  /*3880*/  LOP3.LUT R14, R20, 0x3, RZ, 0xc0, !PT ;  /* 0x00000003140e7812 */ /* 0x000fe400078ec0ff */
[----:B------:R-:W-:Y:S02]  /*3890*/  IADD3 R15, PT, PT, -R15, RZ, RZ ;  /* 0x000000ff0f0f7210 */ /* 0x000fe40007ffe1ff */
[----:B------:R-:W-:-:S07]  /*38a0*/  SHF.L.U64.HI R16, R9, 0x2, R16 ;  /* 0x0000000209107819 */ /* 0x000fce0000010210 */
.L_x_48:
[----:B------:R-:W-:Y:S01]  /*38b0*/  MOV R20, R10 ;  /* 0x0000000a00147202 */ /* 0x000fe20000000f00 */
[----:B------:R-:W2:Y:S01]  /*38c0*/  LDG.E.CONSTANT R22, desc[UR6][R6.64] ;  /* 0x0000000606167981 */ /* 0x000ea2000c1e9900 */
[----:B------:R-:W-:Y:S01]  /*38d0*/  MOV R21, R13 ;  /* 0x0000000d00157202 */ /* 0x000fe20000000f00 */
[----:B------:R-:W0:Y:S04]  /*38e0*/  LDCU UR4, c[0x0][0x398] ;  /* 0x00007300ff0477ac */ /* 0x000e280008000800 */
[----:B------:R-:W2:Y:S01]  /*38f0*/  LDG.E.CONSTANT R17, desc[UR6][R20.64] ;  /* 0x0000000614117981 */ /* 0x000ea2000c1e9900 */
[----:B------:R-:W-:Y:S01]  /*3900*/  HFMA2 R36, -RZ, RZ, 0, 0 ;  /* 0x00000000ff247431 */ /* 0x000fe200000001ff */
[----:B------:R-:W-:Y:S01]  /*3910*/  MOV R31, RZ ;  /* 0x000000ff001f7202 */ /* 0x000fe20000000f00 */
[----:B0-----:R-:W-:Y:S01]  /*3920*/  UISETP.GE.U32.AND UP0, UPT, UR4, 0x10, UPT ;  /* 0x000000100400788c */ /* 0x001fe2000bf06070 */
[----:B--2---:R-:W-:-:S04]  /*3930*/  FADD R22, R17, -R22 ;  /* 0x8000001611167221 */ /* 0x004fc80000000000 */
[----:B------:R-:W-:-:S04]  /*3940*/  FADD R5, R22, -R5 ;  /* 0x8000000516057221 */ /* 0x000fc80000000000 */
[----:B------:R-:W-:-:S04]  /*3950*/  FADD R29, R5, R18 ;  /* 0x00000012051d7221 */ /* 0x000fc80000000000 */
[----:B------:R-:W-:Y:S01]  /*3960*/  FADD R22, R29, -R18 ;  /* 0x800000121d167221 */ /* 0x000fe20000000000 */
[----:B------:R-:W-:Y:S01]  /*3970*/  LEA R18, P0, R9, R10, 0x2 ;  /* 0x0000000a09127211 */ /* 0x000fe200078010ff */
[----:B------:R-:W-:Y:S02]  /*3980*/  FMUL R30, R29, R2 ;  /* 0x000000021d1e7220 */ /* 0x000fe40000400000 */
[----:B------:R-:W-:Y:S01]  /*3990*/  FADD R5, -R5, R22 ;  /* 0x0000001605057221 */ /* 0x000fe20000000100 */
[----:B------:R-:W-:Y:S01]  /*39a0*/  IADD3.X R19, PT, PT, R13, R16, RZ, P0, !PT ;  /* 0x000000100d137210 */ /* 0x000fe200007fe4ff */
[----:B------:R-:W-:Y:S08]  /*39b0*/  BRA.U !UP0, `(.L_x_40) ;  /* 0x0000000908407547 */ /* 0x000ff0000b800000 */
[----:B------:R-:W-:Y:S02]  /*39c0*/  MOV R28, R18 ;  /* 0x00000012001c7202 */ /* 0x000fe40000000f00 */
[----:B------:R-:W-:Y:S02]  /*39d0*/  MOV R35, R19 ;  /* 0x0000001300237202 */ /* 0x000fe40000000f00 */
[----:B------:R-:W-:Y:S02]  /*39e0*/  MOV R36, RZ ;  /* 0x000000ff00247202 */ /* 0x000fe40000000f00 */
[----:B------:R-:W-:-:S07]  /*39f0*/  MOV R32, R15 ;  /* 0x0000000f00207202 */ /* 0x000fce0000000f00 */
.L_x_41:
[----:B------:R-:W0:Y:S01]  /*3a00*/  LDCU UR5, c[0x0][0x390] ;  /* 0x00007200ff0577ac */ /* 0x000e220008000800 */
[----:B------:R-:W-:Y:S02]  /*3a10*/  MOV R34, R28 ;  /* 0x0000001c00227202 */ /* 0x000fe40000000f00 */
[----:B------:R-:W-:-:S04]  /*3a20*/  R2UR UR4, R3 ;  /* 0x00000000030472ca */ /* 0x000fc800000e0000 */
[----:B------:R-:W2:Y:S01]  /*3a30*/  LDG.E.CONSTANT R34, desc[UR6][R34.64] ;  /* 0x0000000622227981 */ /* 0x000ea2000c1e9900 */
[----:B0-----:R-:W-:-:S08]  /*3a40*/  USHF.L.U32 UR8, UR5, 0x2, URZ ;  /* 0x0000000205087899 */ /* 0x001fd000080006ff */
[----:B------:R-:W-:Y:S01]  /*3a50*/  USHF.L.U64.HI UR4, UR5, 0x2, UR4 ;  /* 0x0000000205047899 */ /* 0x000fe20008010204 */
[----:B------:R-:W-:-:S05]  /*3a60*/  IADD3 R26, P0, PT, R28, UR8, RZ ;  /* 0x000000081c1a7c10 */ /* 0x000fca000ff1e0ff */
[----:B------:R-:W-:-:S05]  /*3a70*/  IADD3.X R27, PT, PT, R35, UR4, RZ, P0, !PT ;  /* 0x00000004231b7c10 */ /* 0x000fca00087fe4ff */
[----:B------:R0:W3:Y:S01]  /*3a80*/  LDG.E.CONSTANT R33, desc[UR6][R26.64] ;  /* 0x000000061a217981 */ /* 0x0000e2000c1e9900 */
[----:B------:R-:W-:-:S04]  /*3a90*/  IADD3 R18, P0, PT, R26, UR8, RZ ;  /* 0x000000081a127c10 */ /* 0x000fc8000ff1e0ff */
[----:B------:R-:W-:-:S05]  /*3aa0*/  IADD3.X R19, PT, PT, R27, UR4, RZ, P0, !PT ;  /* 0x000000041b137c10 */ /* 0x000fca00087fe4ff */
[----:B------:R-:W4:Y:S01]  /*3ab0*/  LDG.E.CONSTANT R37, desc[UR6][R18.64] ;  /* 0x0000000612257981 */ /* 0x000f22000c1e9900 */
[----:B------:R-:W-:-:S04]  /*3ac0*/  IADD3 R20, P0, PT, R18, UR8, RZ ;  /* 0x0000000812147c10 */ /* 0x000fc8000ff1e0ff */
[----:B------:R-:W-:-:S05]  /*3ad0*/  IADD3.X R21, PT, PT, R19, UR4, RZ, P0, !PT ;  /* 0x0000000413157c10 */ /* 0x000fca00087fe4ff */
[----:B------:R1:W5:Y:S01]  /*3ae0*/  LDG.E.CONSTANT R19, desc[UR6][R20.64] ;  /* 0x0000000614137981 */ /* 0x000362000c1e9900 */
[----:B------:R-:W-:-:S04]  /*3af0*/  IADD3 R22, P0, PT, R20, UR8, RZ ;  /* 0x0000000814167c10 */ /* 0x000fc8000ff1e0ff */
[----:B------:R-:W-:-:S05]  /*3b00*/  IADD3.X R23, PT, PT, R21, UR4, RZ, P0, !PT ;  /* 0x0000000415177c10 */ /* 0x000fca00087fe4ff */
[----:B------:R-:W5:Y:S01]  /*3b10*/  LDG.E.CONSTANT R18, desc[UR6][R22.64] ;  /* 0x0000000616127981 */ /* 0x000f62000c1e9900 */
[----:B------:R-:W-:-:S04]  /*3b20*/  IADD3 R24, P0, PT, R22, UR8, RZ ;  /* 0x0000000816187c10 */ /* 0x000fc8000ff1e0ff */
[----:B------:R-:W-:-:S05]  /*3b30*/  IADD3.X R25, PT, PT, R23, UR4, RZ, P0, !PT ;  /* 0x0000000417197c10 */ /* 0x000fca00087fe4ff */
[----:B------:R1:W5:Y:S01]  /*3b40*/  LDG.E.CONSTANT R23, desc[UR6][R24.64] ;  /* 0x0000000618177981 */ /* 0x000362000c1e9900 */
[----:B0-----:R-:W-:-:S04]  /*3b50*/  IADD3 R26, P0, PT, R24, UR8, RZ ;  /* 0x00000008181a7c10 */ /* 0x001fc8000ff1e0ff */
[----:B------:R-:W-:-:S05]  /*3b60*/  IADD3.X R27, PT, PT, R25, UR4, RZ, P0, !PT ;  /* 0x00000004191b7c10 */ /* 0x000fca00087fe4ff */
[----:B------:R0:W5:Y:S01]  /*3b70*/  LDG.E.CONSTANT R22, desc[UR6][R26.64] ;  /* 0x000000061a167981 */ /* 0x000162000c1e9900 */
[----:B-1----:R-:W-:-:S04]  /*3b80*/  IADD3 R20, P0, PT, R26, UR8, RZ ;  /* 0x000000081a147c10 */ /* 0x002fc8000ff1e0ff */
[----:B------:R-:W-:Y:S02]  /*3b90*/  IADD3.X R21, PT, PT, R27, UR4, RZ, P0, !PT ;  /* 0x000000041b157c10 */ /* 0x000fe400087fe4ff */
[----:B------:R-:W-:-:S04]  /*3ba0*/  IADD3 R24, P0, PT, R20, UR8, RZ ;  /* 0x0000000814187c10 */ /* 0x000fc8000ff1e0ff */
[----:B------:R-:W-:Y:S01]  /*3bb0*/  IADD3.X R25, PT, PT, R21, UR4, RZ, P0, !PT ;  /* 0x0000000415197c10 */ /* 0x000fe200087fe4ff */
[----:B--2---:R-:W-:-:S04]  /*3bc0*/  FADD R34, -R30, R34 ;  /* 0x000000221e227221 */ /* 0x004fc80000000100 */
[----:B------:R-:W-:-:S04]  /*3bd0*/  FADD R36, |R34|, -R36 ;  /* 0x8000002422247221 */ /* 0x000fc80000000200 */
[----:B------:R-:W-:-:S04]  /*3be0*/  FADD R34, R36, R31 ;  /* 0x0000001f24227221 */ /* 0x000fc80000000000 */
[----:B------:R-:W-:-:S04]  /*3bf0*/  FADD R31, R34, -R31 ;  /* 0x8000001f221f7221 */ /* 0x000fc80000000000 */
[----:B------:R-:W-:Y:S02]  /*3c00*/  FADD R36, -R36, R31 ;  /* 0x0000001f24247221 */ /* 0x000fe40000000100 */
[----:B------:R5:W2:Y:S01]  /*3c10*/  LDG.E.CONSTANT R31, desc[UR6][R20.64] ;  /* 0x00000006141f7981 */ /* 0x000aa2000c1e9900 */
[----:B---3--:R-:W-:-:S04]  /*3c20*/  FADD R33, -R30, R33 ;  /* 0x000000211e217221 */ /* 0x008fc80000000100 */
[----:B------:R-:W-:-:S04]  /*3c30*/  FADD R36, -R36, |R33| ;  /* 0x4000002124247221 */ /* 0x000fc80000000100 */
[----:B------:R-:W-:-:S04]  /*3c40*/  FADD R33, R34, R36 ;  /* 0x0000002422217221 */ /* 0x000fc80000000000 */
[----:B0-----:R-:W-:-:S04]  /*3c50*/  FADD R27, -R34, R33 ;  /* 0x00000021221b7221 */ /* 0x001fc80000000100 */
[----:B------:R-:W-:Y:S02]  /*3c60*/  FADD R36, -R36, R27 ;  /* 0x0000001b24247221 */ /* 0x000fe40000000100 */
[----:B------:R0:W3:Y:S01]  /*3c70*/  LDG.E.CONSTANT R27, desc[UR6][R24.64] ;  /* 0x00000006181b7981 */ /* 0x0000e2000c1e9900 */
[C---:B----4-:R-:W-:Y:S01]  /*3c80*/  FADD R37, -R30.reuse, R37 ;  /* 0x000000251e257221 */ /* 0x050fe20000000100 */
[----:B-----5:R-:W-:-:S03]  /*3c90*/  FADD R20, -R30, R19 ;  /* 0x000000131e147221 */ /* 0x020fc60000000100 */
[----:B------:R-:W-:-:S04]  /*3ca0*/  FADD R36, -R36, |R37| ;  /* 0x4000002524247221 */ /* 0x000fc80000000100 */
[----:B------:R-:W-:-:S04]  /*3cb0*/  FADD R26, R33, R36 ;  /* 0x00000024211a7221 */ /* 0x000fc80000000000 */
[----:B------:R-:W-:-:S04]  /*3cc0*/  FADD R33, -R33, R26 ;  /* 0x0000001a21217221 */ /* 0x000fc80000000100 */
[----:B------:R-:W-:-:S04]  /*3cd0*/  FADD R33, -R36, R33 ;  /* 0x0000002124217221 */ /* 0x000fc80000000100 */
[----:B------:R-:W-:Y:S01]  /*3ce0*/  FADD R33, -R33, |R20| ;  /* 0x4000001421217221 */ /* 0x000fe20000000100 */
[----:B------:R-:W-:-:S03]  /*3cf0*/  IADD3 R20, P0, PT, R24, UR8, RZ ;  /* 0x0000000818147c10 */ /* 0x000fc6000ff1e0ff */
[----:B------:R-:W-:Y:S01]  /*3d00*/  FADD R19, R26, R33 ;  /* 0x000000211a137221 */ /* 0x000fe20000000000 */
[----:B------:R-:W-:-:S03]  /*3d10*/  IADD3.X R21, PT, PT, R25, UR4, RZ, P0, !PT ;  /* 0x0000000419157c10 */ /* 0x000fc600087fe4ff */
[----:B------:R-:W-:-:S04]  /*3d20*/  FADD R26, -R26, R19 ;  /* 0x000000131a1a7221 */ /* 0x000fc80000000100 */
[----:B------:R-:W-:Y:S02]  /*3d30*/  FADD R26, -R33, R26 ;  /* 0x0000001a211a7221 */ /* 0x000fe40000000100 */
[----:B------:R1:W4:Y:S01]  /*3d40*/  LDG.E.CONSTANT R33, desc[UR6][R20.64] ;  /* 0x0000000614217981 */ /* 0x000322000c1e9900 */
[----:B0-----:R-:W-:Y:S01]  /*3d50*/  FADD R25, -R30, R18 ;  /* 0x000000121e197221 */ /* 0x001fe20000000100 */
[----:B------:R-:W-:-:S03]  /*3d60*/  IADD3 R24, P0, PT, R20, UR8, RZ ;  /* 0x0000000814187c10 */ /* 0x000fc6000ff1e0ff */
[----:B------:R-:W-:Y:S01]  /*3d70*/  FADD R18, -R26, |R25| ;  /* 0x400000191a127221 */ /* 0x000fe20000000100 */
[----:B------:R-:W-:-:S03]  /*3d80*/  IADD3.X R25, PT, PT, R21, UR4, RZ, P0, !PT ;  /* 0x0000000415197c10 */ /* 0x000fc600087fe4ff */
[C---:B------:R-:W-:Y:S02]  /*3d90*/  FADD R26, R19.reuse, R18 ;  /* 0x00000012131a7221 */ /* 0x040fe40000000000 */
[----:B------:R0:W5:Y:S02]  /*3da0*/  LDG.E.CONSTANT R37, desc[UR6][R24.64] ;  /* 0x0000000618257981 */ /* 0x000164000c1e9900 */
[----:B------:R-:W-:-:S04]  /*3db0*/  FADD R19, -R19, R26 ;  /* 0x0000001a13137221 */ /* 0x000fc80000000100 */
[----:B------:R-:W-:Y:S01]  /*3dc0*/  FADD R34, -R18, R19 ;  /* 0x0000001312227221 */ /* 0x000fe20000000100 */
[----:B------:R-:W-:Y:S01]  /*3dd0*/  IADD3 R18, P0, PT, R24, UR8, RZ ;  /* 0x0000000818127c10 */ /* 0x000fe2000ff1e0ff */
[----:B------:R-:W-:-:S03]  /*3de0*/  FADD R23, -R30, R23 ;  /* 0x000000171e177221 */ /* 0x000fc60000000100 */
[----:B------:R-:W-:Y:S01]  /*3df0*/  IADD3.X R19, PT, PT, R25, UR4, RZ, P0, !PT ;  /* 0x0000000419137c10 */ /* 0x000fe200087fe4ff */
[----:B-1----:R-:W-:-:S04]  /*3e00*/  FADD R21, -R34, |R23| ;  /* 0x4000001722157221 */ /* 0x002fc80000000100 */
[----:B------:R1:W5:Y:S01]  /*3e10*/  LDG.E.CONSTANT R23, desc[UR6][R18.64] ;  /* 0x0000000612177981 */ /* 0x000362000c1e9900 */
[----:B------:R-:W-:Y:S01]  /*3e20*/  FADD R34, R26, R21 ;  /* 0x000000151a227221 */ /* 0x000fe20000000000 */
[----:B------:R-:W-:-:S03]  /*3e30*/  IADD3 R20, P0, PT, R18, UR8, RZ ;  /* 0x0000000812147c10 */ /* 0x000fc6000ff1e0ff */
[----:B------:R-:W-:Y:S01]  /*3e40*/  FADD R26, -R26, R34 ;  /* 0x000000221a1a7221 */ /* 0x000fe20000000100 */
[----:B------:R-:W-:-:S03]  /*3e50*/  FADD R22, -R30, R22 ;  /* 0x000000161e167221 */ /* 0x000fc60000000100 */
[----:B------:R-:W-:Y:S01]  /*3e60*/  FADD R26, -R21, R26 ;  /* 0x0000001a151a7221 */ /* 0x000fe20000000100 */
[----:B------:R-:W-:-:S03]  /*3e70*/  IADD3.X R21, PT, PT, R19, UR4, RZ, P0, !PT ;  /* 0x0000000413157c10 */ /* 0x000fc600087fe4ff */
[----:B------:R-:W-:Y:S02]  /*3e80*/  FADD R26, -R26, |R22| ;  /* 0x400000161a1a7221 */ /* 0x000fe40000000100 */
[----:B------:R2:W5:Y:S02]  /*3e90*/  LDG.E.CONSTANT R22, desc[UR6][R20.64] ;  /* 0x0000000614167981 */ /* 0x000564000c1e9900 */
[----:B0-----:R-:W-:Y:S01]  /*3ea0*/  FADD R25, R34, R26 ;  /* 0x0000001a22197221 */ /* 0x001fe20000000000 */
[----:B-1----:R-:W-:-:S03]  /*3eb0*/  IADD3 R18, P0, PT, R20, UR8, RZ ;  /* 0x0000000814127c10 */ /* 0x002fc6000ff1e0ff */
[----:B------:R-:W-:Y:S01]  /*3ec0*/  FADD R34, -R34, R25 ;  /* 0x0000001922227221 */ /* 0x000fe20000000100 */
[----:B------:R-:W-:-:S03]  /*3ed0*/  IADD3.X R19, PT, PT, R21, UR4, RZ, P0, !PT ;  /* 0x0000000415137c10 */ /* 0x000fc600087fe4ff */
[----:B------:R-:W-:Y:S01]  /*3ee0*/  FADD R34, -R26, R34 ;  /* 0x000000221a227221 */ /* 0x000fe20000000100 */
[----:B------:R-:W-:Y:S01]  /*3ef0*/  IADD3 R24, P0, PT, R18, UR8, RZ ;  /* 0x0000000812187c10 */ /* 0x000fe2000ff1e0ff */
[----:B--2---:R-:W-:-:S04]  /*3f00*/  FADD R31, -R30, R31 ;  /* 0x0000001f1e1f7221 */ /* 0x004fc80000000100 */
[----:B------:R-:W-:Y:S02]  /*3f10*/  FADD R34, -R34, |R31| ;  /* 0x4000001f22227221 */ /* 0x000fe40000000100 */
[----:B------:R0:W2:Y:S02]  /*3f20*/  LDG.E.CONSTANT R31, desc[UR6][R18.64] ;  /* 0x00000006121f7981 */ /* 0x0000a4000c1e9900 */
[----:B------:R-:W-:-:S04]  /*3f30*/  FADD R26, R25, R34 ;  /* 0x00000022191a7221 */ /* 0x000fc80000000000 */
[----:B------:R-:W-:Y:S01]  /*3f40*/  FADD R21, -R25, R26 ;  /* 0x0000001a19157221 */ /* 0x000fe20000000100 */
[----:B------:R-:W-:-:S03]  /*3f50*/  IADD3.X R25, PT, PT, R19, UR4, RZ, P0, !PT ;  /* 0x0000000413197c10 */ /* 0x000fc600087fe4ff */
[----:B------:R-:W-:Y:S01]  /*3f60*/  FADD R21, -R34, R21 ;  /* 0x0000001522157221 */ /* 0x000fe20000000100 */
[----:B---3--:R-:W-:Y:S02]  /*3f70*/  FADD R20, -R30, R27 ;  /* 0x0000001b1e147221 */ /* 0x008fe40000000100 */
[----:B------:R1:W3:Y:S02]  /*3f80*/  LDG.E.CONSTANT R27, desc[UR6][R24.64] ;  /* 0x00000006181b7981 */ /* 0x0002e4000c1e9900 */
[----:B------:R-:W-:Y:S01]  /*3f90*/  FADD R36, -R21, |R20| ;  /* 0x4000001415247221 */ /* 0x000fe20000000100 */
[----:B------:R-:W-:-:S03]  /*3fa0*/  IADD3 R20, P0, PT, R24, UR8, RZ ;  /* 0x0000000818147c10 */ /* 0x000fc6000ff1e0ff */
[----:B------:R-:W-:Y:S01]  /*3fb0*/  FADD R34, R26, R36 ;  /* 0x000000241a227221 */ /* 0x000fe20000000000 */
[----:B------:R-:W-:-:S03]  /*3fc0*/  IADD3.X R21, PT, PT, R25, UR4, RZ, P0, !PT ;  /* 0x0000000419157c10 */ /* 0x000fc600087fe4ff */
[----:B0-----:R-:W-:-:S04]  /*3fd0*/  FADD R19, -R26, R34 ;  /* 0x000000221a137221 */ /* 0x001fc80000000100 */
[----:B------:R-:W-:Y:S02]  /*3fe0*/  FADD R36, -R36, R19 ;  /* 0x0000001324247221 */ /* 0x000fe40000000100 */
[----:B------:R-:W3:Y:S01]  /*3ff0*/  LDG.E.CONSTANT R19, desc[UR6][R20.64] ;  /* 0x0000000614137981 */ /* 0x000ee2000c1e9900 */
[----:B----4-:R-:W-:-:S04]  /*4000*/  FADD R33, -R30, R33 ;  /* 0x000000211e217221 */ /* 0x010fc80000000100 */
[----:B------:R-:W-:-:S04]  /*4010*/  FADD R36, -R36, |R33| ;  /* 0x4000002124247221 */ /* 0x000fc80000000100 */
[----:B------:R-:W-:-:S04]  /*4020*/  FADD R33, R34, R36 ;  /* 0x0000002422217221 */ /* 0x000fc80000000000 */
[----:B-1----:R-:W-:Y:S01]  /*4030*/  FADD R25, -R34, R33 ;  /* 0x0000002122197221 */ /* 0x002fe20000000100 */
[----:B-----5:R-:W-:-:S03]  /*4040*/  FADD R18, -R30, R37 ;  /* 0x000000251e127221 */ /* 0x020fc60000000100 */
        /* <DEDUP_REMOVED lines=8> */
[----:B------:R-:W-:Y:S01]  /*40d0*/  FADD R24, -R24, R23 ;  /* 0x0000001718187221 */ /* 0x000fe20000000100 */
[----:B------:R-:W-:-:S03]  /*40e0*/  FADD R25, -R30, R22 ;  /* 0x000000161e197221 */ /* 0x000fc60000000100 */
[----:B------:R-:W-:-:S04]  /*40f0*/  FADD R24, -R33, R24 ;  /* 0x0000001821187221 */ /* 0x000fc80000000100 */
[----:B------:R-:W-:-:S04]  /*4100*/  FADD R24, -R24, |R25| ;  /* 0x4000001918187221 */ /* 0x000fc80000000100 */
[----:B------:R-:W-:-:S04]  /*4110*/  FADD R18, R23, R24 ;  /* 0x0000001817127221 */ /* 0x000fc80000000000 */
[----:B------:R-:W-:-:S04]  /*4120*/  FADD R23, -R23, R18 ;  /* 0x0000001217177221 */ /* 0x000fc80000000100 */
[----:B------:R-:W-:Y:S01]  /*4130*/  FADD R23, -R24, R23 ;  /* 0x0000001718177221 */ /* 0x000fe20000000100 */
[----:B------:R-:W-:-:S04]  /*4140*/  IADD3 R32, PT, PT, R32, 0x10, RZ ;  /* 0x0000001020207810 */ /* 0x000fc80007ffe0ff */
[----:B------:R-:W-:Y:S01]  /*4150*/  ISETP.NE.AND P0, PT, R32, RZ, PT ;  /* 0x000000ff2000720c */ /* 0x000fe20003f05270 */
        /* <DEDUP_REMOVED lines=9> */
[----:B------:R-:W-:-:S03]  /*41f0*/  FADD R24, -R30, R19 ;  /* 0x000000131e187221 */ /* 0x000fc60000000100 */
[----:B------:R-:W-:Y:S01]  /*4200*/  FADD R25, -R18, R25 ;  /* 0x0000001912197221 */ /* 0x000fe20000000100 */
[----:B------:R-:W-:-:S03]  /*4210*/  MOV R19, UR5 ;  /* 0x0000000500137c02 */ /* 0x000fc60008000f00 */
[----:B------:R-:W-:Y:S01]  /*4220*/  FADD R25, -R25, |R24| ;  /* 0x4000001819197221 */ /* 0x000fe20000000100 */
[----:B------:R-:W-:Y:S02]  /*4230*/  LEA R18, P1, R19, R28, 0x6 ;  /* 0x0000001c13127211 */ /* 0x000fe400078230ff */
[----:B------:R-:W-:Y:S01]  /*4240*/  MOV R24, UR5 ;  /* 0x0000000500187c02 */ /* 0x000fe20008000f00 */
[----:B------:R-:W-:Y:S01]  /*4250*/  FADD R31, R22, R25 ;  /* 0x00000019161f7221 */ /* 0x000fe20000000000 */
[----:B------:R-:W-:Y:S02]  /*4260*/  IADD3 R28, P2, PT, R20, UR8, RZ ;  /* 0x00000008141c7c10 */ /* 0x000fe4000ff5e0ff */
[----:B------:R-:W-:Y:S01]  /*4270*/  LEA.HI.X R19, R24, R35, R3, 0x6, P1 ;  /* 0x0000002318137211 */ /* 0x000fe200008f3403 */
[----:B------:R-:W-:Y:S01]  /*4280*/  FADD R22, -R22, R31 ;  /* 0x0000001f16167221 */ /* 0x000fe20000000100 */
[----:B------:R-:W-:-:S03]  /*4290*/  IADD3.X R35, PT, PT, R21, UR4, RZ, P2, !PT ;  /* 0x0000000415237c10 */ /* 0x000fc600097fe4ff */
[----:B------:R-:W-:Y:S01]  /*42a0*/  FADD R36, -R25, R22 ;  /* 0x0000001619247221 */ /* 0x000fe20000000100 */
[----:B------:R-:W-:Y:S06]  /*42b0*/  @P0 BRA `(.L_x_41) ;  /* 0xfffffff400d00947 */ /* 0x000fec000383ffff */
.L_x_40:
[----:B------:R-:W-:-:S13]  /*42c0*/  ISETP.NE.AND P0, PT, R4, RZ, PT ;  /* 0x000000ff0400720c */ /* 0x000fda0003f05270 */
[----:B------:R-:W-:Y:S05]  /*42d0*/  @!P0 BRA `(.L_x_42) ;  /* 0x0000000800488947 */ /* 0x000fea0003800000 */
[----:B------:R-:W-:Y:S02]  /*42e0*/  IADD3 R20, PT, PT, R4, -0x1, RZ ;  /* 0xffffffff04147810 */ /* 0x000fe40007ffe0ff */
[----:B------:R-:W-:Y:S02]  /*42f0*/  ISETP.NE.AND P0, PT, R12, RZ, PT ;  /* 0x000000ff0c00720c */ /* 0x000fe40003f05270 */
[----:B------:R-:W-:-:S13]  /*4300*/  ISETP.GE.U32.AND P1, PT, R20, 0x7, PT ;  /* 0x000000071400780c */ /* 0x000fda0003f26070 */
[----:B------:R-:W-:Y:S05]  /*4310*/  @!P1 BRA `(.L_x_43) ;  /* 0x0000000400189947 */ /* 0x000fea0003800000 */
[----:B------:R-:W0:Y:S01]  /*4320*/  LDCU UR4, c[0x0][0x390] ;  /* 0x00007200ff0477ac */ /* 0x000e220008000800 */
[----:B------:R-:W-:Y:S02]  /*4330*/  MOV R22, R18 ;  /* 0x0000001200167202 */ /* 0x000fe40000000f00 */
[----:B------:R-:W-:-:S05]  /*4340*/  MOV R23, R19 ;  /* 0x0000001300177202 */ /* 0x000fca0000000f00 */
[----:B------:R1:W2:Y:S01]  /*4350*/  LDG.E.CONSTANT R35, desc[UR6][R22.64] ;  /* 0x0000000616237981 */ /* 0x0002a2000c1e9900 */
[----:B0-----:R-:W-:Y:S02]  /*4360*/  USHF.L.U32 UR5, UR4, 0x2, URZ ;  /* 0x0000000204057899 */ /* 0x001fe400080006ff */
[----:B------:R-:W-:-:S04]  /*4370*/  MOV R20, UR4 ;  /* 0x0000000400147c02 */ /* 0x000fc80008000f00 */
[----:B------:R-:W-:Y:S02]  /*4380*/  SHF.L.U64.HI R33, R20, 0x2, R3 ;  /* 0x0000000214217819 */ /* 0x000fe40000010203 */
[----:B------:R-:W-:-:S04]  /*4390*/  IADD3 R20, P1, PT, R18, UR5, RZ ;  /* 0x0000000512147c10 */ /* 0x000fc8000ff3e0ff */
[----:B------:R-:W-:-:S05]  /*43a0*/  IADD3.X R21, PT, PT, R19, R33, RZ, P1, !PT ;  /* 0x0000002113157210 */ /* 0x000fca0000ffe4ff */
[----:B------:R0:W3:Y:S01]  /*43b0*/  LDG.E.CONSTANT R37, desc[UR6][R20.64] ;  /* 0x0000000614257981 */ /* 0x0000e2000c1e9900 */
[----:B------:R-:W-:-:S04]  /*43c0*/  IADD3 R18, P1, PT, R20, UR5, RZ ;  /* 0x0000000514127c10 */ /* 0x000fc8000ff3e0ff */
[----:B------:R-:W-:-:S05]  /*43d0*/  IADD3.X R19, PT, PT, R21, R33, RZ, P1, !PT ;  /* 0x0000002115137210 */ /* 0x000fca0000ffe4ff */
[----:B------:R4:W5:Y:S01]  /*43e0*/  LDG.E.CONSTANT R28, desc[UR6][R18.64] ;  /* 0x00000006121c7981 */ /* 0x000962000c1e9900 */
[----:B------:R-:W-:-:S04]  /*43f0*/  IADD3 R26, P1, PT, R18, UR5, RZ ;  /* 0x00000005121a7c10 */ /* 0x000fc8000ff3e0ff */
[----:B------:R-:W-:-:S05]  /*4400*/  IADD3.X R27, PT, PT, R19, R33, RZ, P1, !PT ;  /* 0x00000021131b7210 */ /* 0x000fca0000ffe4ff */
[----:B------:R-:W5:Y:S01]  /*4410*/  LDG.E.CONSTANT R32, desc[UR6][R26.64] ;  /* 0x000000061a207981 */ /* 0x000f62000c1e9900 */
[----:B------:R-:W-:-:S04]  /*4420*/  IADD3 R24, P1, PT, R26, UR5, RZ ;  /* 0x000000051a187c10 */ /* 0x000fc8000ff3e0ff */
[----:B------:R-:W-:-:S05]  /*4430*/  IADD3.X R25, PT, PT, R27, R33, RZ, P1, !PT ;  /* 0x000000211b197210 */ /* 0x000fca0000ffe4ff */
[----:B------:R-:W5:Y:S01]  /*4440*/  LDG.E.CONSTANT R34, desc[UR6][R24.64] ;  /* 0x0000000618227981 */ /* 0x000f62000c1e9900 */
[----:B-1----:R-:W-:-:S04]  /*4450*/  IADD3 R22, P1, PT, R24, UR5, RZ ;  /* 0x0000000518167c10 */ /* 0x002fc8000ff3e0ff */
[----:B------:R-:W-:-:S05]  /*4460*/  IADD3.X R23, PT, PT, R25, R33, RZ, P1, !PT ;  /* 0x0000002119177210 */ /* 0x000fca0000ffe4ff */
[----:B------:R-:W5:Y:S01]  /*4470*/  LDG.E.CONSTANT R25, desc[UR6][R22.64] ;  /* 0x0000000616197981 */ /* 0x000f62000c1e9900 */
[----:B0-----:R-:W-:-:S04]  /*4480*/  IADD3 R20, P1, PT, R22, UR5, RZ ;  /* 0x0000000516147c10 */ /* 0x001fc8000ff3e0ff */
[----:B------:R-:W-:-:S05]  /*4490*/  IADD3.X R21, PT, PT, R23, R33, RZ, P1, !PT ;  /* 0x0000002117157210 */ /* 0x000fca0000ffe4ff */
[----:B------:R-:W5:Y:S01]  /*44a0*/  LDG.E.CONSTANT R23, desc[UR6][R20.64] ;  /* 0x0000000614177981 */ /* 0x000f62000c1e9900 */
[----:B----4-:R-:W-:-:S04]  /*44b0*/  IADD3 R18, P1, PT, R20, UR5, RZ ;  /* 0x0000000514127c10 */ /* 0x010fc8000ff3e0ff */
[----:B------:R-:W-:-:S05]  /*44c0*/  IADD3.X R19, PT, PT, R21, R33, RZ, P1, !PT ;  /* 0x0000002115137210 */ /* 0x000fca0000ffe4ff */
[----:B------:R0:W4:Y:S02]  /*44d0*/  LDG.E.CONSTANT R27, desc[UR6][R18.64] ;  /* 0x00000006121b7981 */ /* 0x000124000c1e9900 */
        /* <DEDUP_REMOVED lines=12> */
[C---:B-----5:R-:W-:Y:S01]  /*45a0*/  FADD R31, -R30.reuse, R28 ;  /* 0x0000001c1e1f7221 */ /* 0x060fe20000000100 */
        /* <DEDUP_REMOVED lines=13> */
[----:B----4-:R-:W-:-:S03]  /*4680*/  FADD R24, -R30, R27 ;  /* 0x0000001b1e187221 */ /* 0x010fc60000000100 */
        /* <DEDUP_REMOVED lines=15> */
.L_x_43:
        /* <DEDUP_REMOVED lines=8> */
[----:B------:R-:W2:Y:S01]  /*4800*/  LDG.E.CONSTANT R35, desc[UR6][R24.64] ;  /* 0x0000000618237981 */ /* 0x000ea2000c1e9900 */
[----:B0-----:R-:W-:Y:S02]  /*4810*/  USHF.L.U32 UR5, UR4, 0x2, URZ ;  /* 0x0000000204057899 */ /* 0x001fe400080006ff */
        /* <DEDUP_REMOVED lines=20> */
[----:B------:R-:W-:Y:S01]  /*4960*/  FADD R21, R24, R31 ;  /* 0x0000001f18157221 */ /* 0x000fe20000000000 */
[----:B----4-:R-:W-:-:S03]  /*4970*/  FADD R33, -R30, R33 ;  /* 0x000000211e217221 */ /* 0x010fc60000000100 */
[----:B------:R-:W-:-:S04]  /*4980*/  FADD R24, -R24, R21 ;  /* 0x0000001518187221 */ /* 0x000fc80000000100 */
[----:B------:R-:W-:-:S04]  /*4990*/  FADD R24, -R31, R24 ;  /* 0x000000181f187221 */ /* 0x000fc80000000100 */
[----:B------:R-:W-:Y:S01]  /*49a0*/  FADD R24, -R24, |R33| ;  /* 0x4000002118187221 */ /* 0x000fe20000000100 */
[----:B-----5:R-:W-:-:S03]  /*49b0*/  FADD R22, -R30, R25 ;  /* 0x000000191e167221 */ /* 0x020fc60000000100 */
[----:B------:R-:W-:-:S04]  /*49c0*/  FADD R20, R21, R24 ;  /* 0x0000001815147221 */ /* 0x000fc80000000000 */
[----:B------:R-:W-:-:S04]  /*49d0*/  FADD R21, -R21, R20 ;  /* 0x0000001415157221 */ /* 0x000fc80000000100 */
[----:B------:R-:W-:-:S04]  /*49e0*/  FADD R21, -R24, R21 ;  /* 0x0000001518157221 */ /* 0x000fc80000000100 */
[----:B------:R-:W-:-:S04]  /*49f0*/  FADD R21, -R21, |R22| ;  /* 0x4000001615157221 */ /* 0x000fc80000000100 */
[----:B------:R-:W-:-:S04]  /*4a00*/  FADD R31, R20, R21 ;  /* 0x00000015141f7221 */ /* 0x000fc80000000000 */
[----:B------:R-:W-:-:S04]  /*4a10*/  FADD R20, -R20, R31 ;  /* 0x0000001f14147221 */ /* 0x000fc80000000100 */
[----:B------:R-:W-:-:S07]  /*4a20*/  FADD R36, -R21, R20 ;  /* 0x0000001415247221 */ /* 0x000fce0000000100 */
.L_x_44:
[----:B------:R-:W-:Y:S05]  /*4a30*/  @!P0 BRA `(.L_x_42) ;  /* 0x0000000000708947 */ /* 0x000fea0003800000 */
[----:B------:R-:W2:Y:S01]  /*4a40*/  LDG.E.CONSTANT R21, desc[UR6][R18.64] ;  /* 0x0000000612157981 */ /* 0x000ea2000c1e9900 */
[----:B------:R-:W-:Y:S01]  /*4a50*/  ISETP.NE.AND P0, PT, R14, 0x1, PT ;  /* 0x000000010e00780c */ /* 0x000fe20003f05270 */
[----:B--2---:R-:W-:-:S04]  /*4a60*/  FADD R21, -R30, R21 ;  /* 0x000000151e157221 */ /* 0x004fc80000000100 */
[----:B------:R-:W-:-:S04]  /*4a70*/  FADD R36, |R21|, -R36 ;  /* 0x8000002415247221 */ /* 0x000fc80000000200 */
[----:B------:R-:W-:-:S04]  /*4a80*/  FADD R22, R31, R36 ;  /* 0x000000241f167221 */ /* 0x000fc80000000000 */
[----:B------:R-:W-:Y:S01]  /*4a90*/  FADD R21, -R31, R22 ;  /* 0x000000161f157221 */ /* 0x000fe20000000100 */
[----:B------:R-:W-:-:S03]  /*4aa0*/  MOV R31, R22 ;  /* 0x00000016001f7202 */ /* 0x000fc60000000f00 */
[----:B------:R-:W-:Y:S01]  /*4ab0*/  FADD R36, -R36, R21 ;  /* 0x0000001524247221 */ /* 0x000fe20000000100 */
[----:B------:R-:W-:Y:S06]  /*4ac0*/  @!P0 BRA `(.L_x_42) ;  /* 0x00000000004c8947 */ /* 0x000fec0003800000 */
[----:B------:R-:W0:Y:S01]  /*4ad0*/  LDCU UR4, c[0x0][0x390] ;  /* 0x00007200ff0477ac */ /* 0x000e220008000800 */
[----:B------:R-:W-:Y:S01]  /*4ae0*/  ISETP.NE.AND P0, PT, R14, 0x2, PT ;  /* 0x000000020e00780c */ /* 0x000fe20003f05270 */
[----:B0-----:R-:W-:Y:S02]  /*4af0*/  USHF.L.U32 UR5, UR4, 0x2, URZ ;  /* 0x0000000204057899 */ /* 0x001fe400080006ff */
[----:B------:R-:W-:-:S04]  /*4b00*/  MOV R24, UR4 ;  /* 0x0000000400187c02 */ /* 0x000fc80008000f00 */
[----:B------:R-:W-:Y:S02]  /*4b10*/  SHF.L.U64.HI R24, R24, 0x2, R3 ;  /* 0x0000000218187819 */ /* 0x000fe40000010203 */
[----:B------:R-:W-:-:S04]  /*4b20*/  IADD3 R20, P1, PT, R18, UR5, RZ ;  /* 0x0000000512147c10 */ /* 0x000fc8000ff3e0ff */
[----:B------:R-:W-:-:S05]  /*4b30*/  IADD3.X R21, PT, PT, R19, R24, RZ, P1, !PT ;  /* 0x0000001813157210 */ /* 0x000fca0000ffe4ff */
[----:B------:R-:W2:Y:S01]  /*4b40*/  LDG.E.CONSTANT R23, desc[UR6][R20.64] ;  /* 0x0000000614177981 */ /* 0x000ea2000c1e9900 */
[----:B------:R-:W-:-:S04]  /*4b50*/  @P0 IADD3 R18, P1, PT, R20, UR5, RZ ;  /* 0x0000000514120c10 */ /* 0x000fc8000ff3e0ff */
[----:B------:R-:W-:-:S06]  /*4b60*/  @P0 IADD3.X R19, PT, PT, R21, R24, RZ, P1, !PT ;  /* 0x0000001815130210 */ /* 0x000fcc0000ffe4ff */
[----:B------:R-:W3:Y:S01]  /*4b70*/  @P0 LDG.E.CONSTANT R19, desc[UR6][R18.64] ;  /* 0x0000000612130981 */ /* 0x000ee2000c1e9900 */
[----:B--2---:R-:W-:-:S04]  /*4b80*/  FADD R23, -R30, R23 ;  /* 0x000000171e177221 */ /* 0x004fc80000000100 */
[----:B------:R-:W-:-:S04]  /*4b90*/  FADD R23, -R36, |R23| ;  /* 0x4000001724177221 */ /* 0x000fc80000000100 */
[----:B------:R-:W-:Y:S01]  /*4ba0*/  FADD R31, R22, R23 ;  /* 0x00000017161f7221 */ /* 0x000fe20000000000 */
[----:B---3--:R-:W-:-:S03]  /*4bb0*/  @P0 FADD R24, -R30, R19 ;  /* 0x000000131e180221 */ /* 0x008fc60000000100 */
[----:B------:R-:W-:-:S04]  /*4bc0*/  FADD R22, -R22, R31 ;  /* 0x0000001f16167221 */ /* 0x000fc80000000100 */
[----:B------:R-:W-:-:S04]  /*4bd0*/  FADD R23, -R23, R22 ;  /* 0x0000001617177221 */ /* 0x000fc80000000100 */
[----:B------:R-:W-:-:S04]  /*4be0*/  @P0 FADD R24, -R23, |R24| ;  /* 0x4000001817180221 */ /* 0x000fc80000000100 */
[----:B------:R-:W-:-:S07]  /*4bf0*/  @P0 FADD R31, R31, R24 ;  /* 0x000000181f1f0221 */ /* 0x000fce0000000000 */
.L_x_42:
[----:B------:R-:W-:Y:S01]  /*4c00*/  FMUL R31, R31, R2 ;  /* 0x000000021f1f7220 */ /* 0x000fe20000400000 */
[----:B------:R-:W-:Y:S01]  /*4c10*/  BSSY.RECONVERGENT B0, `(.L_x_45) ;  /* 0x0000014000007945 */ /* 0x000fe20003800200 */
[----:B------:R-:W-:Y:S02]  /*4c20*/  HFMA2 R21, -RZ, RZ, 0, 0 ;  /* 0x00000000ff157431 */ /* 0x000fe400000001ff */
[----:B------:R-:W-:-:S05]  /*4c30*/  FMUL R22, R31, 0.014999999664723873138 ;  /* 0x3c75c28f1f167820 */ /* 0x000fca0000400000 */
[----:B------:R-:W-:-:S13]  /*4c40*/  FSETP.NEU.AND P0, PT, R22, RZ, PT ;  /* 0x000000ff1600720b */ /* 0x000fda0003f0d000 */
[----:B------:R-:W-:Y:S05]  /*4c50*/  @!P0 BRA `(.L_x_46) ;  /* 0x00000000003c8947 */ /* 0x000fea0003800000 */
[----:B------:R-:W0:Y:S01]  /*4c60*/  MUFU.RCP R18, R22 ;  /* 0x0000001600127308 */ /* 0x000e220000001000 */
[----:B------:R-:W-:Y:S01]  /*4c70*/  FADD R17, R17, -R30 ;  /* 0x8000001e11117221 */ /* 0x000fe20000000000 */
[----:B------:R-:W-:Y:S06]  /*4c80*/  BSSY.RECONVERGENT B1, `(.L_x_46) ;  /* 0x000000c000017945 */ /* 0x000fec0003800200 */
[----:B------:R-:W1:Y:S01]  /*4c90*/  FCHK P0, R17, R22 ;  /* 0x0000001611007302 */ /* 0x000e620000000000 */
[----:B0-----:R-:W-:-:S04]  /*4ca0*/  FFMA R19, -R22, R18, 1 ;  /* 0x3f80000016137423 */ /* 0x001fc80000000112 */
[----:B------:R-:W-:-:S04]  /*4cb0*/  FFMA R18, R18, R19, R18 ;  /* 0x0000001312127223 */ /* 0x000fc80000000012 */
[----:B------:R-:W-:-:S04]  /*4cc0*/  FFMA R19, R17, R18, RZ ;  /* 0x0000001211137223 */ /* 0x000fc800000000ff */
[----:B------:R-:W-:-:S04]  /*4cd0*/  FFMA R20, -R22, R19, R17 ;  /* 0x0000001316147223 */ /* 0x000fc80000000111 */
[----:B------:R-:W-:Y:S01]  /*4ce0*/  FFMA R21, R18, R20, R19 ;  /* 0x0000001412157223 */ /* 0x000fe20000000013 */
[----:B-1----:R-:W-:Y:S06]  /*4cf0*/  @!P0 BRA `(.L_x_47) ;  /* 0x0000000000108947 */ /* 0x002fec0003800000 */
[----:B------:R-:W-:Y:S02]  /*4d00*/  MOV R20, R22 ;  /* 0x0000001600147202 */ /* 0x000fe40000000f00 */
[----:B------:R-:W-:-:S07]  /*4d10*/  MOV R22, 0x4d30 ;  /* 0x00004d3000167802 */ /* 0x000fce0000000f00 */
[----:B------:R-:W-:Y:S05]  /*4d20*/  CALL.REL.NOINC `($__internal_1_$__cuda_sm3x_div_rn_noftz_f32_slowpath) ;  /* 0x0000000400207944 */ /* 0x000fea0003c00000 */
[----:B------:R-:W-:-:S07]  /*4d30*/  MOV R21, R17 ;  /* 0x0000001100157202 */ /* 0x000fce0000000f00 */
.L_x_47:
[----:B------:R-:W-:Y:S05]  /*4d40*/  BSYNC.RECONVERGENT B1 ;  /* 0x0000000000017941 */ /* 0x000fea0003800200 */
.L_x_46:
[----:B------:R-:W-:Y:S05]  /*4d50*/  BSYNC.RECONVERGENT B0 ;  /* 0x0000000000007941 */ /* 0x000fea0003800200 */
.L_x_45:
[----:B------:R-:W0:Y:S01]  /*4d60*/  LDCU.64 UR4, c[0x0][0x390] ;  /* 0x00007200ff0477ac */ /* 0x000e220008000a00 */
[----:B------:R-:W-:Y:S02]  /*4d70*/  IADD3 R0, PT, PT, R0, 0x1, RZ ;  /* 0x0000000100007810 */ /* 0x000fe40007ffe0ff */
[----:B------:R-:W-:Y:S02]  /*4d80*/  MOV R18, R8 ;  /* 0x0000000800127202 */ /* 0x000fe40000000f00 */
[----:B------:R-:W-:-:S05]  /*4d90*/  MOV R19, R11 ;  /* 0x0000000b00137202 */ /* 0x000fca0000000f00 */
[----:B------:R1:W-:Y:S01]  /*4da0*/  STG.E desc[UR6][R18.64], R21 ;  /* 0x0000001512007986 */ /* 0x0003e2000c101906 */
[----:B0-----:R-:W-:Y:S01]  /*4db0*/  ISETP.GE.AND P0, PT, R0, UR5, PT ;  /* 0x0000000500007c0c */ /* 0x001fe2000bf06270 */
[----:B------:R-:W-:Y:S02]  /*4dc0*/  USHF.L.U32 UR8, UR4, 0x2, URZ ;  /* 0x0000000204087899 */ /* 0x000fe400080006ff */
[----:B------:R-:W-:Y:S02]  /*4dd0*/  MOV R20, UR4 ;  /* 0x0000000400147c02 */ /* 0x000fe40008000f00 */
[----:B-1----:R-:W-:Y:S02]  /*4de0*/  MOV R18, R29 ;  /* 0x0000001d00127202 */ /* 0x002fe40000000f00 */
[----:B------:R-:W-:Y:S02]  /*4df0*/  SHF.L.U64.HI R20, R20, 0x2, R3 ;  /* 0x0000000214147819 */ /* 0x000fe40000010203 */
[----:B------:R-:W-:-:S02]  /*4e00*/  IADD3 R10, P1, PT, R10, UR8, RZ ;  /* 0x000000080a0a7c10 */ /* 0x000fc4000ff3e0ff */
[----:B------:R-:W-:Y:S02]  /*4e10*/  IADD3 R6, P2, PT, R6, UR8, RZ ;  /* 0x0000000806067c10 */ /* 0x000fe4000ff5e0ff */
[----:B------:R-:W-:Y:S02]  /*4e20*/  IADD3 R8, P3, PT, R8, UR8, RZ ;  /* 0x0000000808087c10 */ /* 0x000fe4000ff7e0ff */
[-C--:B------:R-:W-:Y:S02]  /*4e30*/  IADD3.X R13, PT, PT, R13, R20.reuse, RZ, P1, !PT ;  /* 0x000000140d0d7210 */ /* 0x080fe40000ffe4ff */
[-C--:B------:R-:W-:Y:S02]  /*4e40*/  IADD3.X R7, PT, PT, R7, R20.reuse, RZ, P2, !PT ;  /* 0x0000001407077210 */ /* 0x080fe400017fe4ff */
[----:B------:R-:W-:Y:S01]  /*4e50*/  IADD3.X R11, PT, PT, R11, R20, RZ, P3, !PT ;  /* 0x000000140b0b7210 */ /* 0x000fe20001ffe4ff */
[----:B------:R-:W-:Y:S06]  /*4e60*/  @!P0 BRA `(.L_x_48) ;  /* 0xffffffe800908947 */ /* 0x000fec000383ffff */
[----:B------:R-:W-:Y:S05]  /*4e70*/  EXIT ;  /* 0x000000000000794d */ /* 0x000fea0003800000 */
        .weak           $__internal_0_$__cuda_sm20_rcp_rn_f32_slowpath
        .type           $__internal_0_$__cuda_sm20_rcp_rn_f32_slowpath,@function
        .size           $__internal_0_$__cuda_sm20_rcp_rn_f32_slowpath,($__internal_1_$__cuda_sm3x_div_rn_noftz_f32_slowpath - $__internal_0_$__cuda_sm20_rcp_rn_f32_slowpath)
$__internal_0_$__cuda_sm20_rcp_rn_f32_slowpath:
[----:B------:R-:W-:-:S04]  /*4e80*/  SHF.L.U32 R3, R2, 0x1, RZ ;  /* 0x0000000102037819 */ /* 0x000fc800000006ff */
[----:B------:R-:W-:-:S04]  /*4e90*/  SHF.R.U32.HI R3, RZ, 0x18, R3 ;  /* 0x00000018ff037819 */ /* 0x000fc80000011603 */
[----:B------:R-:W-:-:S13]  /*4ea0*/  ISETP.NE.U32.AND P0, PT, R3, RZ, PT ;  /* 0x000000ff0300720c */ /* 0x000fda0003f05070 */
[----:B------:R-:W-:Y:S05]  /*4eb0*/  @P0 BRA `(.L_x_49) ;  /* 0x00000000002c0947 */ /* 0x000fea0003800000 */
[----:B------:R-:W-:-:S04]  /*4ec0*/  SHF.L.U32 R3, R2, 0x1, RZ ;  /* 0x0000000102037819 */ /* 0x000fc800000006ff */
[----:B------:R-:W-:-:S13]  /*4ed0*/  ISETP.NE.AND P0, PT, R3, RZ, PT ;  /* 0x000000ff0300720c */ /* 0x000fda0003f05270 */
[----:B------:R0:W1:Y:S01]  /*4ee0*/  @!P0 MUFU.RCP R3, R2 ;  /* 0x0000000200038308 */ /* 0x0000620000001000 */
[----:B------:R-:W-:Y:S05]  /*4ef0*/  @!P0 BRA `(.L_x_50) ;  /* 0x0000000000a48947 */ /* 0x000fea0003800000 */
[----:B------:R-:W-:-:S04]  /*4f00*/  FFMA R5, R2, 1.84467440737095516160e+19, RZ ;  /* 0x5f80000002057823 */ /* 0x000fc800000000ff */
[----:B0-----:R-:W1:Y:S02]  /*4f10*/  MUFU.RCP R2, R5 ;  /* 0x0000000500027308 */ /* 0x001e640000001000 */
[----:B-1----:R-:W-:-:S04]  /*4f20*/  FFMA R3, R5, R2, -1 ;  /* 0xbf80000005037423 */ /* 0x002fc80000000002 */
[----:B------:R-:W-:-:S04]  /*4f30*/  FADD.FTZ R3, -R3, -RZ ;  /* 0x800000ff03037221 */ /* 0x000fc80000010100 */
[----:B------:R-:W-:-:S04]  /*4f40*/  FFMA R2, R2, R3, R2 ;  /* 0x0000000302027223 */ /* 0x000fc80000000002 */
[----:B------:R-:W-:Y:S01]  /*4f50*/  FFMA R3, R2, 1.84467440737095516160e+19, RZ ;  /* 0x5f80000002037823 */ /* 0x000fe200000000ff */
[----:B------:R-:W-:Y:S06]  /*4f60*/  BRA `(.L_x_50) ;  /* 0x0000000000887947 */ /* 0x000fec0003800000 */
.L_x_49:
[----:B------:R-:W-:-:S04]  /*4f70*/  IADD3 R5, PT, PT, R3, -0xfd, RZ ;  /* 0xffffff0303057810 */ /* 0x000fc80007ffe0ff */
[----:B------:R-:W-:-:S13]  /*4f80*/  ISETP.GT.U32.AND P0, PT, R5, 0x1, PT ;  /* 0x000000010500780c */ /* 0x000fda0003f04070 */
[----:B------:R-:W-:Y:S05]  /*4f90*/  @P0 BRA `(.L_x_51) ;  /* 0x0000000000780947 */ /* 0x000fea0003800000 */
[----:B------:R-:W-:Y:S01]  /*4fa0*/  LOP3.LUT R7, R2, 0x7fffff, RZ, 0xc0, !PT ;  /* 0x007fffff02077812 */ /* 0x000fe200078ec0ff */
[----:B------:R-:W-:Y:S01]  /*4fb0*/  HFMA2 R16, -RZ, RZ, 0, 1.78813934326171875e-07 ;  /* 0x00000003ff107431 */ /* 0x000fe200000001ff */
[----:B------:R-:W-:Y:S02]  /*4fc0*/  IADD3 R3, PT, PT, R3, -0xfc, RZ ;  /* 0xffffff0403037810 */ /* 0x000fe40007ffe0ff */
[----:B------:R-:W-:-:S04]  /*4fd0*/  LOP3.LUT R7, R7, 0x3f800000, RZ, 0xfc, !PT ;  /* 0x3f80000007077812 */ /* 0x000fc800078efcff */
[----:B------:R-:W0:Y:S01]  /*4fe0*/  MUFU.RCP R14, R7 ;  /* 0x00000007000e7308 */ /* 0x000e220000001000 */
[----:B------:R-:W-:Y:S01]  /*4ff0*/  SHF.L.U32 R17, R16, R5, RZ ;  /* 0x0000000510117219 */ /* 0x000fe200000006ff */
[----:B0-----:R-:W-:-:S04]  /*5000*/  FFMA R9, R7, R14, -1 ;  /* 0xbf80000007097423 */ /* 0x001fc8000000000e */
[----:B------:R-:W-:-:S04]  /*5010*/  FADD.FTZ R9, -R9, -RZ ;  /* 0x800000ff09097221 */ /* 0x000fc80000010100 */
[CCC-:B------:R-:W-:Y:S01]  /*5020*/  FFMA.RM R15, R14.reuse, R9.reuse, R14.reuse ;  /* 0x000000090e0f7223 */ /* 0x1c0fe2000000400e */
[----:B------:R-:W-:-:S04]  /*5030*/  FFMA.RP R14, R14, R9, R14 ;  /* 0x000000090e0e7223 */ /* 0x000fc8000000800e */
[C---:B------:R-:W-:Y:S02]  /*5040*/  LOP3.LUT R9, R15.reuse, 0x7fffff, RZ, 0xc0, !PT ;  /* 0x007fffff0f097812 */ /* 0x040fe400078ec0ff */
[----:B------:R-:W-:Y:S02]  /*5050*/  FSETP.NEU.FTZ.AND P0, PT, R15, R14, PT ;  /* 0x0000000e0f00720b */ /* 0x000fe40003f1d000 */
[----:B------:R-:W-:Y:S02]  /*5060*/  LOP3.LUT R14, R9, 0x800000, RZ, 0xfc, !PT ;  /* 0x00800000090e7812 */ /* 0x000fe400078efcff */
[----:B------:R-:W-:Y:S02]  /*5070*/  SEL R9, RZ, 0xffffffff, !P0 ;  /* 0xffffffffff097807 */ /* 0x000fe40004000000 */
[----:B------:R-:W-:Y:S02]  /*5080*/  LOP3.LUT R16, R17, R14, RZ, 0xc0, !PT ;  /* 0x0000000e11107212 */ /* 0x000fe400078ec0ff */
[----:B------:R-:W-:-:S02]  /*5090*/  IADD3 R9, PT, PT, -R9, RZ, RZ ;  /* 0x000000ff09097210 */ /* 0x000fc40007ffe1ff */
[-C--:B------:R-:W-:Y:S02]  /*50a0*/  SHF.R.U32.HI R16, RZ, R5.reuse, R16 ;  /* 0x00000005ff107219 */ /* 0x080fe40000011610 */
[--C-:B------:R-:W-:Y:S02]  /*50b0*/  LOP3.LUT P1, RZ, R9, R5, R14.reuse, 0xf8, !PT ;  /* 0x0000000509ff7212 */ /* 0x100fe4000782f80e */
[C---:B------:R-:W-:Y:S02]  /*50c0*/  LOP3.LUT P0, RZ, R16.reuse, 0x1, RZ, 0xc0, !PT ;  /* 0x0000000110ff7812 */ /* 0x040fe4000780c0ff */
[----:B------:R-:W-:Y:S02]  /*50d0*/  LOP3.LUT P2, RZ, R16, 0x2, RZ, 0xc0, !PT ;  /* 0x0000000210ff7812 */ /* 0x000fe4000784c0ff */
[----:B------:R-:W-:Y:S02]  /*50e0*/  SHF.R.U32.HI R3, RZ, R3, R14 ;  /* 0x00000003ff037219 */ /* 0x000fe4000001160e */
[----:B------:R-:W-:-:S02]  /*50f0*/  PLOP3.LUT P0, PT, P0, P1, P2, 0xe0, 0x0 ;  /* 0x000000000000781c */ /* 0x000fc40000703c20 */
[----:B------:R-:W-:Y:S02]  /*5100*/  LOP3.LUT P1, RZ, R2, 0x7fffff, RZ, 0xc0, !PT ;  /* 0x007fffff02ff7812 */ /* 0x000fe4000782c0ff */
[----:B------:R-:W-:-:S04]  /*5110*/  SEL R5, RZ, 0x1, !P0 ;  /* 0x00000001ff057807 */ /* 0x000fc80004000000 */
[----:B------:R-:W-:-:S04]  /*5120*/  IADD3 R5, PT, PT, -R5, RZ, RZ ;  /* 0x000000ff05057210 */ /* 0x000fc80007ffe1ff */
[----:B------:R-:W-:-:S13]  /*5130*/  ISETP.GE.AND P0, PT, R5, RZ, PT ;  /* 0x000000ff0500720c */ /* 0x000fda0003f06270 */
[----:B------:R-:W-:-:S04]  /*5140*/  @!P0 IADD3 R3, PT, PT, R3, 0x1, RZ ;  /* 0x0000000103038810 */ /* 0x000fc80007ffe0ff */
[----:B------:R-:W-:-:S04]  /*5150*/  @!P1 SHF.L.U32 R3, R3, 0x1, RZ ;  /* 0x0000000103039819 */ /* 0x000fc800000006ff */
[----:B------:R-:W-:Y:S01]  /*5160*/  LOP3.LUT R3, R3, 0x80000000, R2, 0xf8, !PT ;  /* 0x8000000003037812 */ /* 0x000fe200078ef802 */
[----:B------:R-:W-:Y:S06]  /*5170*/  BRA `(.L_x_50) ;  /* 0x0000000000047947 */ /* 0x000fec0003800000 */
.L_x_51:
[----:B------:R2:W3:Y:S02]  /*5180*/  MUFU.RCP R3, R2 ;  /* 0x0000000200037308 */ /* 0x0004e40000001000 */
.L_x_50:
[----:B------:R-:W-:-:S04]  /*5190*/  MOV R5, 0x0 ;  /* 0x0000000000057802 */ /* 0x000fc80000000f00 */
[----:B0123--:R-:W-:Y:S05]  /*51a0*/  RET.REL.NODEC R4 `(cci_many_series_one_param_f32) ;  /* 0xffffffac04947950 */ /* 0x00ffea0003c3ffff */
        .weak           $__internal_1_$__cuda_sm3x_div_rn_noftz_f32_slowpath
        .type           $__internal_1_$__cuda_sm3x_div_rn_noftz_f32_slowpath,@function
        .size           $__internal_1_$__cuda_sm3x_div_rn_noftz_f32_slowpath,(.L_x_169 - $__internal_1_$__cuda_sm3x_div_rn_noftz_f32_slowpath)
$__internal_1_$__cuda_sm3x_div_rn_noftz_f32_slowpath:
[----:B------:R-:W-:Y:S01]  /*51b0*/  SHF.R.U32.HI R21, RZ, 0x17, R20 ;  /* 0x00000017ff157819 */ /* 0x000fe20000011614 */
[----:B------:R-:W-:Y:S01]  /*51c0*/  BSSY.RECONVERGENT B2, `(.L_x_52) ;  /* 0x0000064000027945 */ /* 0x000fe20003800200 */
[----:B------:R-:W-:Y:S02]  /*51d0*/  SHF.R.U32.HI R24, RZ, 0x17, R17 ;  /* 0x00000017ff187819 */ /* 0x000fe40000011611 */
[----:B------:R-:W-:Y:S02]  /*51e0*/  LOP3.LUT R21, R21, 0xff, RZ, 0xc0, !PT ;  /* 0x000000ff15157812 */ /* 0x000fe400078ec0ff */
[----:B------:R-:W-:Y:S02]  /*51f0*/  LOP3.LUT R24, R24, 0xff, RZ, 0xc0, !PT ;  /* 0x000000ff18187812 */ /* 0x000fe400078ec0ff */
[----:B------:R-:W-:Y:S02]  /*5200*/  IADD3 R25, PT, PT, R21, -0x1, RZ ;  /* 0xffffffff15197810 */ /* 0x000fe40007ffe0ff */
[----:B------:R-:W-:-:S02]  /*5210*/  IADD3 R19, PT, PT, R24, -0x1, RZ ;  /* 0xffffffff18137810 */ /* 0x000fc40007ffe0ff */
[----:B------:R-:W-:-:S04]  /*5220*/  ISETP.GT.U32.AND P0, PT, R25, 0xfd, PT ;  /* 0x000000fd1900780c */ /* 0x000fc80003f04070 */
[----:B------:R-:W-:-:S13]  /*5230*/  ISETP.GT.U32.OR P0, PT, R19, 0xfd, P0 ;  /* 0x000000fd1300780c */ /* 0x000fda0000704470 */
[----:B------:R-:W-:Y:S01]  /*5240*/  @!P0 MOV R19, RZ ;  /* 0x000000ff00138202 */ /* 0x000fe20000000f00 */
[----:B------:R-:W-:Y:S06]  /*5250*/  @!P0 BRA `(.L_x_53) ;  /* 0x0000000000648947 */ /* 0x000fec0003800000 */
[----:B------:R-:W-:Y:S02]  /*5260*/  FSETP.GTU.FTZ.AND P0, PT, |R17|, +INF , PT ;  /* 0x7f8000001100780b */ /* 0x000fe40003f1c200 */
[----:B------:R-:W-:-:S04]  /*5270*/  FSETP.GTU.FTZ.AND P1, PT, |R20|, +INF , PT ;  /* 0x7f8000001400780b */ /* 0x000fc80003f3c200 */
[----:B------:R-:W-:-:S13]  /*5280*/  PLOP3.LUT P0, PT, P0, P1, PT, 0xf8, 0x8f ;  /* 0x00000000008f781c */ /* 0x000fda0000703f70 */
[----:B------:R-:W-:Y:S05]  /*5290*/  @P0 BRA `(.L_x_54) ;  /* 0x0000000400540947 */ /* 0x000fea0003800000 */
[----:B------:R-:W-:-:S13]  /*52a0*/  LOP3.LUT P0, RZ, R20, 0x7fffffff, R17, 0xc8, !PT ;  /* 0x7fffffff14ff7812 */ /* 0x000fda000780c811 */
[----:B------:R-:W-:Y:S05]  /*52b0*/  @!P0 BRA `(.L_x_55) ;  /* 0x0000000400448947 */ /* 0x000fea0003800000 */
[C---:B------:R-:W-:Y:S02]  /*52c0*/  FSETP.NEU.FTZ.AND P1, PT, |R17|.reuse, +INF , PT ;  /* 0x7f8000001100780b */ /* 0x040fe40003f3d200 */
[----:B------:R-:W-:Y:S02]  /*52d0*/  FSETP.NEU.FTZ.AND P2, PT, |R20|, +INF , PT ;  /* 0x7f8000001400780b */ /* 0x000fe40003f5d200 */
[----:B------:R-:W-:-:S11]  /*52e0*/  FSETP.NEU.FTZ.AND P0, PT, |R17|, +INF , PT ;  /* 0x7f8000001100780b */ /* 0x000fd60003f1d200 */
[----:B------:R-:W-:Y:S05]  /*52f0*/  @!P2 BRA !P1, `(.L_x_55) ;  /* 0x000000040034a947 */ /* 0x000fea0004800000 */
[----:B------:R-:W-:-:S04]  /*5300*/  LOP3.LUT P1, RZ, R17, 0x7fffffff, RZ, 0xc0, !PT ;  /* 0x7fffffff11ff7812 */ /* 0x000fc8000782c0ff */
[----:B------:R-:W-:-:S13]  /*5310*/  PLOP3.LUT P1, PT, P2, P1, PT, 0x2f, 0xf2 ;  /* 0x0000000000f2781c */ /* 0x000fda0001722577 */
[----:B------:R-:W-:Y:S05]  /*5320*/  @P1 BRA `(.L_x_56) ;  /* 0x0000000400201947 */ /* 0x000fea0003800000 */
[----:B------:R-:W-:-:S04]  /*5330*/  LOP3.LUT P1, RZ, R20, 0x7fffffff, RZ, 0xc0, !PT ;  /* 0x7fffffff14ff7812 */ /* 0x000fc8000782c0ff */
[----:B------:R-:W-:-:S13]  /*5340*/  PLOP3.LUT P0, PT, P0, P1, PT, 0x2f, 0xf2 ;  /* 0x0000000000f2781c */ /* 0x000fda0000702577 */
[----:B------:R-:W-:Y:S05]  /*5350*/  @P0 BRA `(.L_x_57) ;  /* 0x0000000400080947 */ /* 0x000fea0003800000 */
[----:B------:R-:W-:-:S04]  /*5360*/  IADD3 R19, PT, PT, R24, -0x1, RZ ;  /* 0xffffffff18137810 */ /* 0x000fc80007ffe0ff */
[----:B------:R-:W-:Y:S02]  /*5370*/  ISETP.GE.AND P0, PT, R19, RZ, PT ;  /* 0x000000ff1300720c */ /* 0x000fe40003f06270 */
[----:B------:R-:W-:-:S04]  /*5380*/  IADD3 R19, PT, PT, R21, -0x1, RZ ;  /* 0xffffffff15137810 */ /* 0x000fc80007ffe0ff */
[----:B------:R-:W-:-:S07]  /*5390*/  ISETP.GE.AND P1, PT, R19, RZ, PT ;  /* 0x000000ff1300720c */ /* 0x000fce0003f26270 */
[----:B------:R-:W-:Y:S01]  /*53a0*/  @P0 MOV R19, RZ ;  /* 0x000000ff00130202 */ /* 0x000fe20000000f00 */
[----:B------:R-:W-:Y:S01]  /*53b0*/  @!P0 FFMA R17, R17, 1.84467440737095516160e+19, RZ ;  /* 0x5f80000011118823 */ /* 0x000fe200000000ff */
[----:B------:R-:W-:-:S04]  /*53c0*/  @!P0 MOV R19, 0xffffffc0 ;  /* 0xffffffc000138802 */ /* 0x000fc80000000f00 */
[----:B------:R-:W-:Y:S01]  /*53d0*/  @!P1 FFMA R20, R20, 1.84467440737095516160e+19, RZ ;  /* 0x5f80000014149823 */ /* 0x000fe200000000ff */
[----:B------:R-:W-:-:S07]  /*53e0*/  @!P1 IADD3 R19, PT, PT, R19, 0x40, RZ ;  /* 0x0000004013139810 */ /* 0x000fce0007ffe0ff */
.L_x_53:
[----:B------:R-:W-:Y:S01]  /*53f0*/  LEA R25, R21, 0xc0800000, 0x17 ;  /* 0xc080000015197811 */ /* 0x000fe200078eb8ff */
[----:B------:R-:W-:Y:S03]  /*5400*/  BSSY.RECONVERGENT B3, `(.L_x_58) ;  /* 0x0000036000037945 */ /* 0x000fe60003800200 */
[----:B------:R-:W-:Y:S02]  /*5410*/  IADD3 R27, PT, PT, -R25, R20, RZ ;  /* 0x00000014191b7210 */ /* 0x000fe40007ffe1ff */
[----:B------:R-:W-:Y:S02]  /*5420*/  IADD3 R20, PT, PT, R24, -0x7f, RZ ;  /* 0xffffff8118147810 */ /* 0x000fe40007ffe0ff */
[----:B------:R-:W0:Y:S01]  /*5430*/  MUFU.RCP R25, R27 ;  /* 0x0000001b00197308 */ /* 0x000e220000001000 */
[----:B------:R-:W-:Y:S02]  /*5440*/  FADD.FTZ R26, -R27, -RZ ;  /* 0x800000ff1b1a7221 */ /* 0x000fe40000010100 */
[----:B------:R-:W-:-:S02]  /*5450*/  IMAD R17, R20, -0x800000, R17 ;  /* 0xff80000014117824 */ /* 0x000fc400078e0211 */
[----:B0-----:R-:W-:-:S04]  /*5460*/  FFMA R24, R25, R26, 1 ;  /* 0x3f80000019187423 */ /* 0x001fc8000000001a */
[----:B------:R-:W-:-:S04]  /*5470*/  FFMA R24, R25, R24, R25 ;  /* 0x0000001819187223 */ /* 0x000fc80000000019 */
[----:B------:R-:W-:-:S04]  /*5480*/  FFMA R25, R17, R24, RZ ;  /* 0x0000001811197223 */ /* 0x000fc800000000ff */
[----:B------:R-:W-:-:S04]  /*5490*/  FFMA R28, R26, R25, R17 ;  /* 0x000000191a1c7223 */ /* 0x000fc80000000011 */
[----:B------:R-:W-:Y:S01]  /*54a0*/  FFMA R25, R24, R28, R25 ;  /* 0x0000001c18197223 */ /* 0x000fe20000000019 */
[----:B------:R-:W-:-:S03]  /*54b0*/  IADD3 R28, PT, PT, R20, 0x7f, -R21 ;  /* 0x0000007f141c7810 */ /* 0x000fc60007ffe815 */
[----:B------:R-:W-:Y:S01]  /*54c0*/  FFMA R26, R26, R25, R17 ;  /* 0x000000191a1a7223 */ /* 0x000fe20000000011 */
[----:B------:R-:W-:-:S03]  /*54d0*/  IADD3 R28, PT, PT, R28, R19, RZ ;  /* 0x000000131c1c7210 */ /* 0x000fc60007ffe0ff */
[----:B------:R-:W-:-:S05]  /*54e0*/  FFMA R17, R24, R26, R25 ;  /* 0x0000001a18117223 */ /* 0x000fca0000000019 */
[----:B------:R-:W-:-:S04]  /*54f0*/  SHF.R.U32.HI R20, RZ, 0x17, R17 ;  /* 0x00000017ff147819 */ /* 0x000fc80000011611 */
[----:B------:R-:W-:-:S04]  /*5500*/  LOP3.LUT R20, R20, 0xff, RZ, 0xc0, !PT ;  /* 0x000000ff14147812 */ /* 0x000fc800078ec0ff */
[----:B------:R-:W-:-:S04]  /*5510*/  IADD3 R20, PT, PT, R20, R28, RZ ;  /* 0x0000001c14147210 */ /* 0x000fc80007ffe0ff */
[----:B------:R-:W-:-:S04]  /*5520*/  IADD3 R19, PT, PT, R20, -0x1, RZ ;  /* 0xffffffff14137810 */ /* 0x000fc80007ffe0ff */
[----:B------:R-:W-:-:S13]  /*5530*/  ISETP.GE.U32.AND P0, PT, R19, 0xfe, PT ;  /* 0x000000fe1300780c */ /* 0x000fda0003f06070 */
[----:B------:R-:W-:Y:S05]  /*5540*/  @!P0 BRA `(.L_x_59) ;  /* 0x0000000000808947 */ /* 0x000fea0003800000 */
[----:B------:R-:W-:-:S13]  /*5550*/  ISETP.GT.AND P0, PT, R20, 0xfe, PT ;  /* 0x000000fe1400780c */ /* 0x000fda0003f04270 */
[----:B------:R-:W-:Y:S05]  /*5560*/  @P0 BRA `(.L_x_60) ;  /* 0x00000000006c0947 */ /* 0x000fea0003800000 */
[----:B------:R-:W-:-:S13]  /*5570*/  ISETP.GE.AND P0, PT, R20, 0x1, PT ;  /* 0x000000011400780c */ /* 0x000fda0003f06270 */
[----:B------:R-:W-:Y:S05]  /*5580*/  @P0 BRA `(.L_x_61) ;  /* 0x0000000000740947 */ /* 0x000fea0003800000 */
[----:B------:R-:W-:Y:S02]  /*5590*/  ISETP.GE.AND P0, PT, R20, -0x18, PT ;  /* 0xffffffe81400780c */ /* 0x000fe40003f06270 */
[----:B------:R-:W-:-:S11]  /*55a0*/  LOP3.LUT R17, R17, 0x80000000, RZ, 0xc0, !PT ;  /* 0x8000000011117812 */ /* 0x000fd600078ec0ff */
[----:B------:R-:W-:Y:S05]  /*55b0*/  @!P0 BRA `(.L_x_61) ;  /* 0x0000000000688947 */ /* 0x000fea0003800000 */
[-CC-:B------:R-:W-:Y:S01]  /*55c0*/  FFMA.RZ R19, R24, R26.reuse, R25.reuse ;  /* 0x0000001a18137223 */ /* 0x180fe2000000c019 */
[C---:B------:R-:W-:Y:S02]  /*55d0*/  ISETP.NE.AND P2, PT, R20.reuse, RZ, PT ;  /* 0x000000ff1400720c */ /* 0x040fe40003f45270 */
[----:B------:R-:W-:Y:S02]  /*55e0*/  ISETP.NE.AND P1, PT, R20, RZ, PT ;  /* 0x000000ff1400720c */ /* 0x000fe40003f25270 */
[----:B------:R-:W-:Y:S01]  /*55f0*/  LOP3.LUT R21, R19, 0x7fffff, RZ, 0xc0, !PT ;  /* 0x007fffff13157812 */ /* 0x000fe200078ec0ff */
[CCC-:B------:R-:W-:Y:S01]  /*5600*/  FFMA.RP R19, R24.reuse, R26.reuse, R25.reuse ;  /* 0x0000001a18137223 */ /* 0x1c0fe20000008019 */
[----:B------:R-:W-:Y:S01]  /*5610*/  FFMA.RM R24, R24, R26, R25 ;  /* 0x0000001a18187223 */ /* 0x000fe20000004019 */
[----:B------:R-:W-:Y:S02]  /*5620*/  IADD3 R26, PT, PT, R20, 0x20, RZ ;  /* 0x00000020141a7810 */ /* 0x000fe40007ffe0ff */
[----:B------:R-:W-:-:S02]  /*5630*/  LOP3.LUT R21, R21, 0x800000, RZ, 0xfc, !PT ;  /* 0x0080000015157812 */ /* 0x000fc400078efcff */
[----:B------:R-:W-:Y:S02]  /*5640*/  IADD3 R20, PT, PT, -R20, RZ, RZ ;  /* 0x000000ff14147210 */ /* 0x000fe40007ffe1ff */
[----:B------:R-:W-:Y:S02]  /*5650*/  SHF.L.U32 R26, R21, R26, RZ ;  /* 0x0000001a151a7219 */ /* 0x000fe400000006ff */
[----:B------:R-:W-:Y:S02]  /*5660*/  FSETP.NEU.FTZ.AND P0, PT, R19, R24, PT ;  /* 0x000000181300720b */ /* 0x000fe40003f1d000 */
[----:B------:R-:W-:Y:S02]  /*5670*/  SEL R20, R20, RZ, P2 ;  /* 0x000000ff14147207 */ /* 0x000fe40001000000 */
[----:B------:R-:W-:Y:S02]  /*5680*/  ISETP.NE.AND P1, PT, R26, RZ, P1 ;  /* 0x000000ff1a00720c */ /* 0x000fe40000f25270 */
[----:B------:R-:W-:-:S02]  /*5690*/  SHF.R.U32.HI R20, RZ, R20, R21 ;  /* 0x00000014ff147219 */ /* 0x000fc40000011615 */
[----:B------:R-:W-:Y:S02]  /*56a0*/  PLOP3.LUT P0, PT, P0, P1, PT, 0xf8, 0x8f ;  /* 0x00000000008f781c */ /* 0x000fe40000703f70 */
[----:B------:R-:W-:Y:S02]  /*56b0*/  SHF.R.U32.HI R24, RZ, 0x1, R20 ;  /* 0x00000001ff187819 */ /* 0x000fe40000011614 */
[----:B------:R-:W-:-:S04]  /*56c0*/  SEL R19, RZ, 0x1, !P0 ;  /* 0x00000001ff137807 */ /* 0x000fc80004000000 */
[----:B------:R-:W-:-:S04]  /*56d0*/  LOP3.LUT R19, R19, 0x1, R24, 0xf8, !PT ;  /* 0x0000000113137812 */ /* 0x000fc800078ef818 */
[----:B------:R-:W-:-:S04]  /*56e0*/  LOP3.LUT R19, R19, R20, RZ, 0xc0, !PT ;  /* 0x0000001413137212 */ /* 0x000fc800078ec0ff */
[----:B------:R-:W-:-:S04]  /*56f0*/  IADD3 R24, PT, PT, R24, R19, RZ ;  /* 0x0000001318187210 */ /* 0x000fc80007ffe0ff */
[----:B------:R-:W-:Y:S01]  /*5700*/  LOP3.LUT R17, R24, R17, RZ, 0xfc, !PT ;  /* 0x0000001118117212 */ /* 0x000fe200078efcff */
[----:B------:R-:W-:Y:S06]  /*5710*/  BRA `(.L_x_61) ;  /* 0x0000000000107947 */ /* 0x000fec0003800000 */
.L_x_60:
[----:B------:R-:W-:-:S04]  /*5720*/  LOP3.LUT R17, R17, 0x80000000, RZ, 0xc0, !PT ;  /* 0x8000000011117812 */ /* 0x000fc800078ec0ff */
[----:B------:R-:W-:Y:S01]  /*5730*/  LOP3.LUT R17, R17, 0x7f800000, RZ, 0xfc, !PT ;  /* 0x7f80000011117812 */ /* 0x000fe200078efcff */
[----:B------:R-:W-:Y:S06]  /*5740*/  BRA `(.L_x_61) ;  /* 0x0000000000047947 */ /* 0x000fec0003800000 */
.L_x_59:
[----:B------:R-:W-:-:S07]  /*5750*/  LEA R17, R28, R17, 0x17 ;  /* 0x000000111c117211 */ /* 0x000fce00078eb8ff */
.L_x_61:
[----:B------:R-:W-:Y:S05]  /*5760*/  BSYNC.RECONVERGENT B3 ;  /* 0x0000000000037941 */ /* 0x000fea0003800200 */
.L_x_58:
[----:B------:R-:W-:Y:S05]  /*5770*/  BRA `(.L_x_62) ;  /* 0x0000000000207947 */ /* 0x000fea0003800000 */
.L_x_57:
[----:B------:R-:W-:-:S04]  /*5780*/  LOP3.LUT R17, R20, 0x80000000, R17, 0x48, !PT ;  /* 0x8000000014117812 */ /* 0x000fc800078e4811 */
[----:B------:R-:W-:Y:S01]  /*5790*/  LOP3.LUT R17, R17, 0x7f800000, RZ, 0xfc, !PT ;  /* 0x7f80000011117812 */ /* 0x000fe200078efcff */
[----:B------:R-:W-:Y:S06]  /*57a0*/  BRA `(.L_x_62) ;  /* 0x0000000000147947 */ /* 0x000fec0003800000 */
.L_x_56:
[----:B------:R-:W-:Y:S01]  /*57b0*/  LOP3.LUT R17, R20, 0x80000000, R17, 0x48, !PT ;  /* 0x8000000014117812 */ /* 0x000fe200078e4811 */
[----:B------:R-:W-:Y:S06]  /*57c0*/  BRA `(.L_x_62) ;  /* 0x00000000000c7947 */ /* 0x000fec0003800000 */
.L_x_55:
[----:B------:R-:W0:Y:S01]  /*57d0*/  MUFU.RSQ R17, -QNAN ;  /* 0xffc0000000117908 */ /* 0x000e220000001400 */
[----:B------:R-:W-:Y:S05]  /*57e0*/  BRA `(.L_x_62) ;  /* 0x0000000000047947 */ /* 0x000fea0003800000 */
.L_x_54:
[----:B------:R-:W-:-:S07]  /*57f0*/  FADD.FTZ R17, R17, R20 ;  /* 0x0000001411117221 */ /* 0x000fce0000010000 */
.L_x_62:
[----:B------:R-:W-:Y:S05]  /*5800*/  BSYNC.RECONVERGENT B2 ;  /* 0x0000000000027941 */ /* 0x000fea0003800200 */
.L_x_52:
[----:B------:R-:W-:Y:S01]  /*5810*/  HFMA2 R21, -RZ, RZ, 0, 0 ;  /* 0x00000000ff157431 */ /* 0x000fe200000001ff */
[----:B------:R-:W-:-:S04]  /*5820*/  MOV R20, R22 ;  /* 0x0000001600147202 */ /* 0x000fc80000000f00 */
[----:B0-----:R-:W-:Y:S05]  /*5830*/  RET.REL.NODEC R20 `(cci_many_series_one_param_f32) ;  /* 0xffffffa414f07950 */ /* 0x001fea0003c3ffff */
.L_x_63:
[----:B------:R-:W-:-:S00]  /*5840*/  BRA `(.L_x_63) ;  /* 0xfffffffc00fc7947 */ /* 0x000fc0000383ffff */
[----:B------:R-:W-:-:S00]  /*5850*/  NOP ;  /* 0x0000000000007918 */ /* 0x000fc00000000000 */
        /* <DEDUP_REMOVED lines=10> */
.L_x_169:


//--------------------- .text.cci_batch_f32       --------------------------
	.section	.text.cci_batch_f32,"ax",@progbits
	.align	128
        .global         cci_batch_f32
        .type           cci_batch_f32,@function
        .size           cci_batch_f32,(.L_x_171 - cci_batch_f32)
        .other          cci_batch_f32,@"STO_CUDA_ENTRY STV_DEFAULT"
cci_batch_f32:
.text.cci_batch_f32:
[----:B------:R-:W-:Y:S01]  /*0000*/  LDC R1, c[0x0][0x37c] ;  /* 0x0000df00ff017b82 */ /* 0x000fe20000000800 */
[----:B------:R-:W0:Y:S01]  /*0010*/  S2R R3, SR_CTAID.X ;  /* 0x0000000000037919 */ /* 0x000e220000002500 */
[----:B------:R-:W0:Y:S02]  /*0020*/  LDCU UR4, c[0x0][0x394] ;  /* 0x00007280ff0477ac */ /* 0x000e240008000800 */
[----:B0-----:R-:W-:-:S13]  /*0030*/  ISETP.GE.AND P0, PT, R3, UR4, PT ;  /* 0x0000000403007c0c */ /* 0x001fda000bf06270 */
[----:B------:R-:W-:Y:S05]  /*0040*/  @P0 EXIT ;  /* 0x000000000000094d */ /* 0x000fea0003800000 */
[----:B------:R-:W0:Y:S01]  /*0050*/  LDC.64 R10, c[0x0][0x388] ;  /* 0x0000e200ff0a7b82 */ /* 0x000e220000000a00 */
[----:B------:R-:W1:Y:S01]  /*0060*/  LDCU.64 UR6, c[0x0][0x358] ;  /* 0x00006b00ff0677ac */ /* 0x000e620008000a00 */
[----:B------:R-:W2:Y:S06]  /*0070*/  LDCU UR5, c[0x0][0x390] ;  /* 0x00007200ff0577ac */ /* 0x000eac0008000800 */
[----:B------:R-:W3:Y:S01]  /*0080*/  LDC R0, c[0x0][0x398] ;  /* 0x0000e600ff007b82 */ /* 0x000ee20000000800 */
[----:B0-----:R-:W-:-:S06]  /*0090*/  IMAD.WIDE.U32 R10, R3, 0x4, R10 ;  /* 0x00000004030a7825 */ /* 0x001fcc00078e000a */
[----:B-1----:R-:W4:Y:S01]  /*00a0*/  LDG.E.CONSTANT R10, desc[UR6][R10.64] ;  /* 0x000000060a0a7981 */ /* 0x002f22000c1e9900 */
[----:B--2---:R-:W-:Y:S01]  /*00b0*/  IMAD R8, R3, UR5, RZ ;  /* 0x0000000503087c24 */ /* 0x004fe2000f8e02ff */
[----:B---3--:R-:W-:-:S04]  /*00c0*/  ISETP.LT.AND P1, PT, R0, UR5, PT ;  /* 0x0000000500007c0c */ /* 0x008fc8000bf21270 */
[----:B------:R-:W-:Y:S02]  /*00d0*/  ISETP.GT.AND P1, PT, R0, -0x1, P1 ;  /* 0xffffffff0000780c */ /* 0x000fe40000f24270 */
[----:B----4-:R-:W-:-:S04]  /*00e0*/  ISETP.GT.AND P0, PT, R10, UR5, PT ;  /* 0x000000050a007c0c */ /* 0x010fc8000bf04270 */
[----:B------:R-:W-:-:S13]  /*00f0*/  ISETP.LT.OR P0, PT, R10, 0x1, P0 ;  /* 0x000000010a00780c */ /* 0x000fda0000701670 */
[----:B------:R-:W-:Y:S05]  /*0100*/  @P1 BRA !P0, `(.L_x_64) ;  /* 0x0000000000341947 */ /* 0x000fea0004000000 */
[----:B------:R-:W0:Y:S02]  /*0110*/  S2R R7, SR_TID.X ;  /* 0x0000000000077919 */ /* 0x000e240000002100 */
[----:B0-----:R-:W-:-:S13]  /*0120*/  ISETP.GE.AND P0, PT, R7, UR5, PT ;  /* 0x0000000507007c0c */ /* 0x001fda000bf06270 */
[----:B------:R-:W-:Y:S05]  /*0130*/  @P0 EXIT ;  /* 0x000000000000094d */ /* 0x000fea0003800000 */
[----:B------:R-:W0:Y:S01]  /*0140*/  LDC.64 R4, c[0x0][0x3a0] ;  /* 0x0000e800ff047b82 */ /* 0x000e220000000a00 */
[----:B------:R-:W-:Y:S01]  /*0150*/  MOV R9, 0x7fc00000 ;  /* 0x7fc0000000097802 */ /* 0x000fe20000000f00 */
[----:B------:R-:W1:Y:S06]  /*0160*/  LDCU UR4, c[0x0][0x360] ;  /* 0x00006c00ff0477ac */ /* 0x000e6c0008000800 */
.L_x_65:
[----:B--2---:R-:W-:Y:S02]  /*0170*/  IADD3 R3, PT, PT, R8, R7, RZ ;  /* 0x0000000708037210 */ /* 0x004fe40007ffe0ff */
[----:B-1----:R-:W-:-:S03]  /*0180*/  IADD3 R7, PT, PT, R7, UR4, RZ ;  /* 0x0000000407077c10 */ /* 0x002fc6000fffe0ff */
[----:B0-----:R-:W-:Y:S01]  /*0190*/  IMAD.WIDE R2, R3, 0x4, R4 ;  /* 0x0000000403027825 */ /* 0x001fe200078e0204 */
[----:B------:R-:W-:-:S04]  /*01a0*/  ISETP.GE.AND P0, PT, R7, UR5, PT ;  /* 0x0000000507007c0c */ /* 0x000fc8000bf06270 */
[----:B------:R2:W-:Y:S09]  /*01b0*/  STG.E desc[UR6][R2.64], R9 ;  /* 0x0000000902007986 */ /* 0x0005f2000c101906 */
[----:B------:R-:W-:Y:S05]  /*01c0*/  @!P0 BRA `(.L_x_65) ;  /* 0xfffffffc00e88947 */ /* 0x000fea000383ffff */
[----:B------:R-:W-:Y:S05]  /*01d0*/  EXIT ;  /* 0x000000000000794d */ /* 0x000fea0003800000 */
.L_x_64:
[----:B------:R-:W-:-:S04]  /*01e0*/  IADD3 R3, PT, PT, -R0, UR5, RZ ;  /* 0x0000000500037c10 */ /* 0x000fc8000fffe1ff */
[----:B------:R-:W-:-:S13]  /*01f0*/  ISETP.GE.AND P0, PT, R3, R10, PT ;  /* 0x0000000a0300720c */ /* 0x000fda0003f06270 */
[----:B------:R-:W-:Y:S05]  /*0200*/  @P0 BRA `(.L_x_66) ;  /* 0x0000000000340947 */ /* 0x000fea0003800000 */
[----:B------:R-:W0:Y:S02]  /*0210*/  S2R R7, SR_TID.X ;  /* 0x0000000000077919 */ /* 0x000e240000002100 */
[----:B0-----:R-:W-:-:S13]  /*0220*/  ISETP.GE.AND P0, PT, R7, UR5, PT ;  /* 0x0000000507007c0c */ /* 0x001fda000bf06270 */
[----:B------:R-:W-:Y:S05]  /*0230*/  @P0 EXIT ;  /* 0x000000000000094d */ /* 0x000fea0003800000 */
[----:B------:R-:W0:Y:S01]  /*0240*/  LDC.64 R4, c[0x0][0x3a0] ;  /* 0x0000e800ff047b82 */ /* 0x000e220000000a00 */
[----:B------:R-:W-:Y:S01]  /*0250*/  MOV R9, 0x7fc00000 ;  /* 0x7fc0000000097802 */ /* 0x000fe20000000f00 */
[----:B------:R-:W1:Y:S06]  /*0260*/  LDCU UR4, c[0x0][0x360] ;  /* 0x00006c00ff0477ac */ /* 0x000e6c0008000800 */
.L_x_67:
[----:B--2---:R-:W-:Y:S02]  /*0270*/  IADD3 R3, PT, PT, R8, R7, RZ ;  /* 0x0000000708037210 */ /* 0x004fe40007ffe0ff */
[----:B-1----:R-:W-:-:S03]  /*0280*/  IADD3 R7, PT, PT, R7, UR4, RZ ;  /* 0x0000000407077c10 */ /* 0x002fc6000fffe0ff */
[----:B0-----:R-:W-:Y:S01]  /*0290*/  IMAD.WIDE R2, R3, 0x4, R4 ;  /* 0x0000000403027825 */ /* 0x001fe200078e0204 */
[----:B------:R-:W-:-:S04]  /*02a0*/  ISETP.GE.AND P0, PT, R7, UR5, PT ;  /* 0x0000000507007c0c */ /* 0x000fc8000bf06270 */
[----:B------:R2:W-:Y:S09]  /*02b0*/  STG.E desc[UR6][R2.64], R9 ;  /* 0x0000000902007986 */ /* 0x0005f2000c101906 */
[----:B------:R-:W-:Y:S05]  /*02c0*/  @!P0 BRA `(.L_x_67) ;  /* 0xfffffffc00e88947 */ /* 0x000fea000383ffff */
[----:B------:R-:W-:Y:S05]  /*02d0*/  EXIT ;  /* 0x000000000000794d */ /* 0x000fea0003800000 */
.L_x_66:
[----:B------:R-:W-:-:S04]  /*02e0*/  I2FP.F32.U32 R4, R10 ;  /* 0x0000000a00047245 */ /* 0x000fc80000201000 */
[----:B------:R-:W-:-:S04]  /*02f0*/  IADD3 R0, PT, PT, R4, 0x1800000, RZ ;  /* 0x0180000004007810 */ /* 0x000fc80007ffe0ff */
[----:B------:R-:W-:-:S04]  /*0300*/  LOP3.LUT R0, R0, 0x7f800000, RZ, 0xc0, !PT ;  /* 0x7f80000000007812 */ /* 0x000fc800078ec0ff */
[----:B------:R-:W-:-:S13]  /*0310*/  ISETP.GT.U32.AND P0, PT, R0, 0x1ffffff, PT ;  /* 0x01ffffff0000780c */ /* 0x000fda0003f04070 */
[----:B------:R-:W-:Y:S05]  /*0320*/  @P0 BRA `(.L_x_68) ;  /* 0x00000000000c0947 */ /* 0x000fea0003800000 */
[----:B------:R-:W-:-:S07]  /*0330*/  MOV R2, 0x350 ;  /* 0x0000035000027802 */ /* 0x000fce0000000f00 */
[----:B------:R-:W-:Y:S05]  /*0340*/  CALL.REL.NOINC `($__internal_2_$__cuda_sm20_rcp_rn_f32_slowpath) ;  /* 0x00000048006c7944 */ /* 0x000fea0003c00000 */
[----:B------:R-:W-:Y:S05]  /*0350*/  BRA `(.L_x_69) ;  /* 0x0000000000107947 */ /* 0x000fea0003800000 */
.L_x_68:
[----:B------:R-:W0:Y:S02]  /*0360*/  MUFU.RCP R3, R4 ;  /* 0x0000000400037308 */ /* 0x000e240000001000 */
[----:B0-----:R-:W-:-:S04]  /*0370*/  FFMA R0, R4, R3, -1 ;  /* 0xbf80000004007423 */ /* 0x001fc80000000003 */
[----:B------:R-:W-:-:S04]  /*0380*/  FADD.FTZ R0, -R0, -RZ ;  /* 0x800000ff00007221 */ /* 0x000fc80000010100 */
[----:B------:R-:W-:-:S07]  /*0390*/  FFMA R6, R3, R0, R3 ;  /* 0x0000000003067223 */ /* 0x000fce0000000003 */
.L_x_69:
[----:B------:R-:W0:Y:S01]  /*03a0*/  LDC R0, c[0x0][0x398] ;  /* 0x0000e600ff007b82 */ /* 0x000e220000000800 */
[----:B------:R-:W1:Y:S01]  /*03b0*/  S2R R27, SR_TID.X ;  /* 0x00000000001b7919 */ /* 0x000e620000002100 */
[----:B------:R-:W-:Y:S01]  /*03c0*/  BSSY.RECONVERGENT B0, `(.L_x_70) ;  /* 0x000000f000007945 */ /* 0x000fe20003800200 */
[----:B0-----:R-:W-:-:S05]  /*03d0*/  IADD3 R5, PT, PT, R10, R0, RZ ;  /* 0x000000000a057210 */ /* 0x001fca0007ffe0ff */
[----:B------:R-:W-:-:S05]  /*03e0*/  VIADD R14, R5, 0xffffffff ;  /* 0xffffffff050e7836 */ /* 0x000fca0000000000 */
[----:B-1----:R-:W-:-:S13]  /*03f0*/  ISETP.GE.U32.AND P0, PT, R27, R14, PT ;  /* 0x0000000e1b00720c */ /* 0x002fda0003f06070 */
[----:B------:R-:W-:Y:S05]  /*0400*/  @P0 BRA `(.L_x_71) ;  /* 0x0000000000280947 */ /* 0x000fea0003800000 */
[----:B------:R-:W0:Y:S01]  /*0410*/  LDC R16, c[0x0][0x360] ;  /* 0x0000d800ff107b82 */ /* 0x000e220000000800 */
[----:B------:R-:W-:Y:S02]  /*0420*/  MOV R7, R27 ;  /* 0x0000001b00077202 */ /* 0x000fe40000000f00 */
[----:B------:R-:W-:-:S05]  /*0430*/  MOV R9, 0x7fc00000 ;  /* 0x7fc0000000097802 */ /* 0x000fca0000000f00 */
[----:B------:R-:W1:Y:S02]  /*0440*/  LDC.64 R12, c[0x0][0x3a0] ;  /* 0x0000e800ff0c7b82 */ /* 0x000e640000000a00 */
.L_x_72:
[-C--:B--2---:R-:W-:Y:S02]  /*0450*/  IADD3 R3, PT, PT, R8, R7.reuse, RZ ;  /* 0x0000000708037210 */ /* 0x084fe40007ffe0ff */
[----:B0-----:R-:W-:-:S03]  /*0460*/  IADD3 R7, PT, PT, R16, R7, RZ ;  /* 0x0000000710077210 */ /* 0x001fc60007ffe0ff */
[----:B-1----:R-:W-:Y:S01]  /*0470*/  IMAD.WIDE R2, R3, 0x4, R12 ;  /* 0x0000000403027825 */ /* 0x002fe200078e020c */
[----:B------:R-:W-:-:S04]  /*0480*/  ISETP.GE.AND P0, PT, R7, R14, PT ;  /* 0x0000000e0700720c */ /* 0x000fc80003f06270 */
[----:B------:R2:W-:Y:S09]  /*0490*/  STG.E desc[UR6][R2.64], R9 ;  /* 0x0000000902007986 */ /* 0x0005f2000c101906 */
[----:B------:R-:W-:Y:S05]  /*04a0*/  @!P0 BRA `(.L_x_72) ;  /* 0xfffffffc00e88947 */ /* 0x000fea000383ffff */
.L_x_71:
[----:B------:R-:W-:Y:S05]  /*04b0*/  BSYNC.RECONVERGENT B0 ;  /* 0x0000000000007941 */ /* 0x000fea0003800200 */
.L_x_70:
[----:B------:R-:W-:Y:S01]  /*04c0*/  BAR.SYNC.DEFER_BLOCKING 0x0 ;  /* 0x0000000000007b1d */ /* 0x000fe20000010000 */
[----:B------:R-:W-:-:S13]  /*04d0*/  ISETP.GT.U32.AND P0, PT, R10, 0x800, PT ;  /* 0x000008000a00780c */ /* 0x000fda0003f04070 */
[----:B------:R-:W-:Y:S05]  /*04e0*/  @P0 BRA `(.L_x_73) ;  /* 0x00000020002c0947 */ /* 0x000fea0003800000 */
[----:B------:R-:W-:Y:S01]  /*04f0*/  ISETP.GE.U32.AND P0, PT, R27, R10, PT ;  /* 0x0000000a1b00720c */ /* 0x000fe20003f06070 */
[----:B------:R-:W-:-:S12]  /*0500*/  BSSY.RECONVERGENT B0, `(.L_x_74) ;  /* 0x0000050000007945 */ /* 0x000fd80003800200 */
[----:B------:R-:W-:Y:S05]  /*0510*/  @P0 BRA `(.L_x_75) ;  /* 0x0000000400380947 */ /* 0x000fea0003800000 */
[----:B------:R-:W0:Y:S01]  /*0520*/  LDC R4, c[0x0][0x360] ;  /* 0x0000d800ff047b82 */ /* 0x000e220000000800 */
[----:B------:R-:W-:Y:S01]  /*0530*/  BSSY.RECONVERGENT B1, `(.L_x_76) ;  /* 0x0000030000017945 */ /* 0x000fe20003800200 */
[----:B0-----:R-:W0:Y:S01]  /*0540*/  I2F.U32.RP R11, R4 ;  /* 0x00000004000b7306 */ /* 0x001e220000209000 */
[----:B------:R-:W-:Y:S02]  /*0550*/  IADD3 R7, PT, PT, R27, R4, RZ ;  /* 0x000000041b077210 */ /* 0x000fe40007ffe0ff */
[----:B------:R-:W-:Y:S02]  /*0560*/  ISETP.NE.U32.AND P3, PT, R4, RZ, PT ;  /* 0x000000ff0400720c */ /* 0x000fe40003f65070 */
[----:B------:R-:W-:Y:S02]  /*0570*/  ISETP.GE.U32.AND P1, PT, R7, R10, PT ;  /* 0x0000000a0700720c */ /* 0x000fe40003f26070 */
[----:B------:R-:W-:Y:S02]  /*0580*/  VIMNMX.U32 R12, PT, PT, R10, R7, !PT ;  /* 0x000000070a0c7248 */ /* 0x000fe40007fe0000 */
[----:B--2---:R-:W-:-:S04]  /*0590*/  SEL R9, RZ, 0x1, P1 ;  /* 0x00000001ff097807 */ /* 0x004fc80000800000 */
[----:B------:R-:W-:Y:S01]  /*05a0*/  IADD3 R7, PT, PT, R12, -R7, -R9 ;  /* 0x800000070c077210 */ /* 0x000fe20007ffe809 */
[----:B0-----:R-:W0:Y:S02]  /*05b0*/  MUFU.RCP R11, R11 ;  /* 0x0000000b000b7308 */ /* 0x001e240000001000 */
[----:B0-----:R-:W-:-:S06]  /*05c0*/  IADD3 R2, PT, PT, R11, 0xffffffe, RZ ;  /* 0x0ffffffe0b027810 */ /* 0x001fcc0007ffe0ff */
[----:B------:R0:W1:Y:S02]  /*05d0*/  F2I.FTZ.U32.TRUNC.NTZ R3, R2 ;  /* 0x0000000200037305 */ /* 0x000064000021f000 */
[----:B0-----:R-:W-:Y:S01]  /*05e0*/  HFMA2 R2, -RZ, RZ, 0, 0 ;  /* 0x00000000ff027431 */ /* 0x001fe200000001ff */
[----:B-1----:R-:W-:-:S05]  /*05f0*/  IADD3 R13, PT, PT, RZ, -R3, RZ ;  /* 0x80000003ff0d7210 */ /* 0x002fca0007ffe0ff */
[----:B------:R-:W-:-:S04]  /*0600*/  IMAD R13, R13, R4, RZ ;  /* 0x000000040d0d7224 */ /* 0x000fc800078e02ff */
[----:B------:R-:W-:-:S06]  /*0610*/  IMAD.HI.U32 R16, R3, R13, R2 ;  /* 0x0000000d03107227 */ /* 0x000fcc00078e0002 */
[----:B------:R-:W-:-:S04]  /*0620*/  IMAD.HI.U32 R16, R16, R7, RZ ;  /* 0x0000000710107227 */ /* 0x000fc800078e00ff */
[----:B------:R-:W-:-:S04]  /*0630*/  IMAD.MOV R2, RZ, RZ, -R16 ;  /* 0x000000ffff027224 */ /* 0x000fc800078e0a10 */
[----:B------:R-:W-:-:S05]  /*0640*/  IMAD R7, R4, R2, R7 ;  /* 0x0000000204077224 */ /* 0x000fca00078e0207 */
[----:B------:R-:W-:-:S13]  /*0650*/  ISETP.GE.U32.AND P1, PT, R7, R4, PT ;  /* 0x000000040700720c */ /* 0x000fda0003f26070 */
[-C--:B------:R-:W-:Y:S02]  /*0660*/  @P1 IADD3 R7, PT, PT, R7, -R4.reuse, RZ ;  /* 0x8000000407071210 */ /* 0x080fe40007ffe0ff */
[----:B------:R-:W-:Y:S02]  /*0670*/  @P1 IADD3 R16, PT, PT, R16, 0x1, RZ ;  /* 0x0000000110101810 */ /* 0x000fe40007ffe0ff */
[----:B------:R-:W-:Y:S02]  /*0680*/  ISETP.GE.U32.AND P2, PT, R7, R4, PT ;  /* 0x000000040700720c */ /* 0x000fe40003f46070 */
[----:B------:R-:W-:-:S11]  /*0690*/  MOV R7, R27 ;  /* 0x0000001b00077202 */ /* 0x000fd60000000f00 */
[----:B------:R-:W-:Y:S02]  /*06a0*/  @P2 IADD3 R16, PT, PT, R16, 0x1, RZ ;  /* 0x0000000110102810 */ /* 0x000fe40007ffe0ff */
[----:B------:R-:W-:-:S04]  /*06b0*/  @!P3 LOP3.LUT R16, RZ, R4, RZ, 0x33, !PT ;  /* 0x00000004ff10b212 */ /* 0x000fc800078e33ff */
[----:B------:R-:W-:-:S04]  /*06c0*/  IADD3 R9, PT, PT, R9, R16, RZ ;  /* 0x0000001009097210 */ /* 0x000fc80007ffe0ff */
[C---:B------:R-:W-:Y:S02]  /*06d0*/  LOP3.LUT R2, R9.reuse, 0x3, RZ, 0xc0, !PT ;  /* 0x0000000309027812 */ /* 0x040fe400078ec0ff */
[----:B------:R-:W-:Y:S02]  /*06e0*/  ISETP.GE.U32.AND P2, PT, R9, 0x3, PT ;  /* 0x000000030900780c */ /* 0x000fe40003f46070 */
[----:B------:R-:W-:-:S13]  /*06f0*/  ISETP.NE.AND P1, PT, R2, 0x3, PT ;  /* 0x000000030200780c */ /* 0x000fda0003f25270 */
[----:B------:R-:W-:Y:S05]  /*0700*/  @!P1 BRA `(.L_x_77) ;  /* 0x0000000000489947 */ /* 0x000fea0003800000 */
[----:B------:R-:W0:Y:S01]  /*0710*/  S2UR UR5, SR_CgaCtaId ;  /* 0x00000000000579c3 */ /* 0x000e220000008800 */
[----:B------:R-:W-:Y:S01]  /*0720*/  IADD3 R9, PT, PT, R9, 0x1, RZ ;  /* 0x0000000109097810 */ /* 0x000fe20007ffe0ff */
[----:B------:R-:W-:Y:S01]  /*0730*/  UMOV UR4, 0x400 ;  /* 0x0000040000047882 */ /* 0x000fe20000000000 */
[----:B------:R-:W-:Y:S02]  /*0740*/  IADD3 R7, PT, PT, R27, R0, RZ ;  /* 0x000000001b077210 */ /* 0x000fe40007ffe0ff */
[----:B------:R-:W-:-:S03]  /*0750*/  LOP3.LUT R9, R9, 0x3, RZ, 0xc0, !PT ;  /* 0x0000000309097812 */ /* 0x000fc600078ec0ff */
[----:B------:R-:W1:Y:S01]  /*0760*/  LDC.64 R2, c[0x0][0x380] ;  /* 0x0000e000ff027b82 */ /* 0x000e620000000a00 */
[----:B------:R-:W-:Y:S01]  /*0770*/  IADD3 R11, PT, PT, -R9, RZ, RZ ;  /* 0x000000ff090b7210 */ /* 0x000fe20007ffe1ff */
[----:B0-----:R-:W-:Y:S01]  /*0780*/  ULEA UR4, UR5, UR4, 0x18 ;  /* 0x0000000405047291 */ /* 0x001fe2000f8ec0ff */
[----:B-1----:R-:W-:-:S04]  /*0790*/  IMAD.WIDE.U32 R2, R7, 0x4, R2 ;  /* 0x0000000407027825 */ /* 0x002fc800078e0002 */
[----:B------:R-:W-:Y:S01]  /*07a0*/  IMAD R7, R9, R4, R27 ;  /* 0x0000000409077224 */ /* 0x000fe200078e021b */
[----:B------:R-:W-:-:S07]  /*07b0*/  LEA R9, R27, UR4, 0x2 ;  /* 0x000000041b097c11 */ /* 0x000fce000f8e10ff */
.L_x_78:
[----:B------:R0:W2:Y:S01]  /*07c0*/  LDG.E.CONSTANT R12, desc[UR6][R2.64] ;  /* 0x00000006020c7981 */ /* 0x0000a2000c1e9900 */
[----:B------:R-:W-:-:S05]  /*07d0*/  VIADD R11, R11, 0x1 ;  /* 0x000000010b0b7836 */ /* 0x000fca0000000000 */
[----:B------:R-:W-:Y:S01]  /*07e0*/  ISETP.NE.AND P1, PT, R11, RZ, PT ;  /* 0x000000ff0b00720c */ /* 0x000fe20003f25270 */
[C---:B0-----:R-:W-:Y:S01]  /*07f0*/  IMAD.WIDE.U32 R2, R4.reuse, 0x4, R2 ;  /* 0x0000000404027825 */ /* 0x041fe200078e0002 */
[----:B--2---:R0:W-:Y:S02]  /*0800*/  STS [R9], R12 ;  /* 0x0000000c09007388 */ /* 0x0041e40000000800 */
[----:B0-----:R-:W-:-:S09]  /*0810*/  LEA R9, R4, R9, 0x2 ;  /* 0x0000000904097211 */ /* 0x001fd200078e10ff */
[----:B------:R-:W-:Y:S05]  /*0820*/  @P1 BRA `(.L_x_78) ;  /* 0xfffffffc00e41947 */ /* 0x000fea000383ffff */
.L_x_77:
[----:B------:R-:W-:Y:S05]  /*0830*/  BSYNC.RECONVERGENT B1 ;  /* 0x0000000000017941 */ /* 0x000fea0003800200 */
.L_x_76:
[----:B------:R-:W-:Y:S05]  /*0840*/  @!P2 BRA `(.L_x_75) ;  /* 0x00000000006ca947 */ /* 0x000fea0003800000 */
[----:B------:R-:W0:Y:S01]  /*0850*/  S2R R9, SR_CgaCtaId ;  /* 0x0000000000097919 */ /* 0x000e220000008800 */
[----:B------:R-:W1:Y:S01]  /*0860*/  LDC.64 R2, c[0x0][0x380] ;  /* 0x0000e000ff027b82 */ /* 0x000e620000000a00 */
[----:B------:R-:W-:-:S04]  /*0870*/  MOV R22, 0x400 ;  /* 0x0000040000167802 */ /* 0x000fc80000000f00 */
[----:B0-----:R-:W-:-:S07]  /*0880*/  LEA R22, R9, R22, 0x18 ;  /* 0x0000001609167211 */ /* 0x001fce00078ec0ff */
.L_x_79:
[----:B------:R-:W-:-:S04]  /*0890*/  IADD3 R13, PT, PT, R7, R0, RZ ;  /* 0x00000000070d7210 */ /* 0x000fc80007ffe0ff */
[C---:B------:R-:W-:Y:S01]  /*08a0*/  IADD3 R17, PT, PT, R13.reuse, R4, RZ ;  /* 0x000000040d117210 */ /* 0x040fe20007ffe0ff */
[----:B01----:R-:W-:-:S03]  /*08b0*/  IMAD.WIDE.U32 R12, R13, 0x4, R2 ;  /* 0x000000040d0c7825 */ /* 0x003fc600078e0002 */
[CC--:B------:R-:W-:Y:S01]  /*08c0*/  IADD3 R19, PT, PT, R17.reuse, R4.reuse, RZ ;  /* 0x0000000411137210 */ /* 0x0c0fe20007ffe0ff */
[--C-:B------:R-:W-:Y:S02]  /*08d0*/  IMAD.WIDE.U32 R16, R17, 0x4, R2.reuse ;  /* 0x0000000411107825 */ /* 0x100fe400078e0002 */
[----:B------:R-:W2:Y:S01]  /*08e0*/  LDG.E.CONSTANT R12, desc[UR6][R12.64] ;  /* 0x000000060c0c7981 */ /* 0x000ea2000c1e9900 */
[C---:B------:R-:W-:Y:S01]  /*08f0*/  IADD3 R21, PT, PT, R19.reuse, R4, RZ ;  /* 0x0000000413157210 */ /* 0x040fe20007ffe0ff */
[--C-:B------:R-:W-:Y:S02]  /*0900*/  IMAD.WIDE.U32 R18, R19, 0x4, R2.reuse ;  /* 0x0000000413127825 */ /* 0x100fe400078e0002 */
[----:B------:R-:W3:Y:S02]  /*0910*/  LDG.E.CONSTANT R16, desc[UR6][R16.64] ;  /* 0x0000000610107981 */ /* 0x000ee4000c1e9900 */
[----:B------:R-:W-:Y:S02]  /*0920*/  IMAD.WIDE.U32 R20, R21, 0x4, R2 ;  /* 0x0000000415147825 */ /* 0x000fe400078e0002 */
[----:B------:R-:W4:Y:S04]  /*0930*/  LDG.E.CONSTANT R18, desc[UR6][R18.64] ;  /* 0x0000000612127981 */ /* 0x000f28000c1e9900 */
[----:B------:R-:W5:Y:S01]  /*0940*/  LDG.E.CONSTANT R20, desc[UR6][R20.64] ;  /* 0x0000000614147981 */ /* 0x000f62000c1e9900 */
[----:B------:R-:W-:-:S04]  /*0950*/  LEA R9, R7, R22, 0x2 ;  /* 0x0000001607097211 */ /* 0x000fc800078e10ff */
[----:B------:R-:W-:-:S04]  /*0960*/  LEA R11, R4, R9, 0x2 ;  /* 0x00000009040b7211 */ /* 0x000fc800078e10ff */
[----:B------:R-:W-:-:S05]  /*0970*/  LEA R15, R4, R11, 0x2 ;  /* 0x0000000b040f7211 */ /* 0x000fca00078e10ff */
[C---:B------:R-:W-:Y:S01]  /*0980*/  IMAD R23, R4.reuse, 0x4, R15 ;  /* 0x0000000404177824 */ /* 0x040fe200078e020f */
[----:B------:R-:W-:-:S04]  /*0990*/  LEA R7, R4, R7, 0x2 ;  /* 0x0000000704077211 */ /* 0x000fc800078e10ff */
[----:B------:R-:W-:Y:S01]  /*09a0*/  ISETP.GE.AND P1, PT, R7, R10, PT ;  /* 0x0000000a0700720c */ /* 0x000fe20003f26270 */
[----:B--2---:R0:W-:Y:S04]  /*09b0*/  STS [R9], R12 ;  /* 0x0000000c09007388 */ /* 0x0041e80000000800 */
[----:B---3--:R0:W-:Y:S04]  /*09c0*/  STS [R11], R16 ;  /* 0x000000100b007388 */ /* 0x0081e80000000800 */
[----:B----4-:R0:W-:Y:S04]  /*09d0*/  STS [R15], R18 ;  /* 0x000000120f007388 */ /* 0x0101e80000000800 */
[----:B-----5:R0:W-:Y:S01]  /*09e0*/  STS [R23], R20 ;  /* 0x0000001417007388 */ /* 0x0201e20000000800 */
[----:B------:R-:W-:Y:S05]  /*09f0*/  @!P1 BRA `(.L_x_79) ;  /* 0xfffffffc00a49947 */ /* 0x000fea000383ffff */
.L_x_75:
[----:B------:R-:W-:Y:S05]  /*0a00*/  BSYNC.RECONVERGENT B0 ;  /* 0x0000000000007941 */ /* 0x000fea0003800200 */
.L_x_74:
[----:B------:R-:W-:Y:S01]  /*0a10*/  BAR.SYNC.DEFER_BLOCKING 0x0 ;  /* 0x0000000000007b1d */ /* 0x000fe20000010000 */
[----:B--2---:R-:W-:-:S05]  /*0a20*/  HFMA2 R3, -RZ, RZ, 0, 0 ;  /* 0x00000000ff037431 */ /* 0x004fca00000001ff */
[----:B------:R-:W-:Y:S04]  /*0a30*/  BSSY.RECONVERGENT B0, `(.L_x_80) ;  /* 0x0000046000007945 */ /* 0x000fe80003800200 */
        /* <DEDUP_REMOVED lines=8> */
[----:B------:R-:W-:-:S04]  /*0ac0*/  SEL R9, RZ, 0x1, P1 ;  /* 0x00000001ff097807 */ /* 0x000fc80000800000 */
[----:B------:R-:W-:Y:S01]  /*0ad0*/  IADD3 R7, PT, PT, R4, -R7, -R9 ;  /* 0x8000000704077210 */ /* 0x000fe20007ffe809 */
[----:B0-----:R-:W0:Y:S02]  /*0ae0*/  MUFU.RCP R11, R11 ;  /* 0x0000000b000b7308 */ /* 0x001e240000001000 */
[----:B0-----:R-:W-:-:S06]  /*0af0*/  IADD3 R2, PT, PT, R11, 0xffffffe, RZ ;  /* 0x0ffffffe0b027810 */ /* 0x001fcc0007ffe0ff */
[----:B------:R0:W1:Y:S02]  /*0b00*/  F2I.FTZ.U32.TRUNC.NTZ R3, R2 ;  /* 0x0000000200037305 */ /* 0x000064000021f000 */
[----:B0-----:R-:W-:Y:S02]  /*0b10*/  MOV R2, RZ ;  /* 0x000000ff00027202 */ /* 0x001fe40000000f00 */
[----:B-1----:R-:W-:-:S05]  /*0b20*/  IADD3 R13, PT, PT, RZ, -R3, RZ ;  /* 0x80000003ff0d7210 */ /* 0x002fca0007ffe0ff */
[----:B------:R-:W-:-:S04]  /*0b30*/  IMAD R13, R13, R0, RZ ;  /* 0x000000000d0d7224 */ /* 0x000fc800078e02ff */
[----:B------:R-:W-:Y:S01]  /*0b40*/  IMAD.HI.U32 R12, R3, R13, R2 ;  /* 0x0000000d030c7227 */ /* 0x000fe200078e0002 */
[----:B------:R-:W-:-:S05]  /*0b50*/  MOV R3, RZ ;  /* 0x000000ff00037202 */ /* 0x000fca0000000f00 */
[----:B------:R-:W-:-:S05]  /*0b60*/  IMAD.HI.U32 R12, R12, R7, RZ ;  /* 0x000000070c0c7227 */ /* 0x000fca00078e00ff */
[----:B------:R-:W-:-:S05]  /*0b70*/  IADD3 R2, PT, PT, -R12, RZ, RZ ;  /* 0x000000ff0c027210 */ /* 0x000fca0007ffe1ff */
[----:B------:R-:W-:-:S05]  /*0b80*/  IMAD R7, R0, R2, R7 ;  /* 0x0000000200077224 */ /* 0x000fca00078e0207 */
[----:B------:R-:W-:-:S13]  /*0b90*/  ISETP.GE.U32.AND P1, PT, R7, R0, PT ;  /* 0x000000000700720c */ /* 0x000fda0003f26070 */
[----:B------:R-:W-:Y:S01]  /*0ba0*/  @P1 IADD3 R7, PT, PT, R7, -R0, RZ ;  /* 0x8000000007071210 */ /* 0x000fe20007ffe0ff */
[----:B------:R-:W-:-:S03]  /*0bb0*/  @P1 VIADD R12, R12, 0x1 ;  /* 0x000000010c0c1836 */ /* 0x000fc60000000000 */
        /* <DEDUP_REMOVED lines=12> */
[----:B------:R-:W-:Y:S02]  /*0c80*/  MOV R3, RZ ;  /* 0x000000ff00037202 */ /* 0x000fe40000000f00 */
[----:B------:R-:W-:Y:S02]  /*0c90*/  LOP3.LUT R9, R9, 0x3, RZ, 0xc0, !PT ;  /* 0x0000000309097812 */ /* 0x000fe400078ec0ff */
[----:B------:R-:W-:Y:S02]  /*0ca0*/  MOV R7, R27 ;  /* 0x0000001b00077202 */ /* 0x000fe40000000f00 */
[----:B------:R-:W-:Y:S01]  /*0cb0*/  IADD3 R2, PT, PT, -R9, RZ, RZ ;  /* 0x000000ff09027210 */ /* 0x000fe20007ffe1ff */
[----:B0-----:R-:W-:-:S06]  /*0cc0*/  ULEA UR4, UR5, UR4, 0x18 ;  /* 0x0000000405047291 */ /* 0x001fcc000f8ec0ff */
[----:B------:R-:W-:-:S07]  /*0cd0*/  LEA R9, R27, UR4, 0x2 ;  /* 0x000000041b097c11 */ /* 0x000fce000f8e10ff */
.L_x_84:
[----:B------:R0:W1:Y:S01]  /*0ce0*/  LDS R4, [R9] ;  /* 0x0000000009047984 */ /* 0x0000620000000800 */
[----:B------:R-:W-:Y:S01]  /*0cf0*/  VIADD R2, R2, 0x1 ;  /* 0x0000000102027836 */ /* 0x000fe20000000000 */
[----:B------:R-:W-:-:S04]  /*0d00*/  IADD3 R7, PT, PT, R0, R7, RZ ;  /* 0x0000000700077210 */ /* 0x000fc80007ffe0ff */
[----:B------:R-:W-:Y:S02]  /*0d10*/  ISETP.NE.AND P1, PT, R2, RZ, PT ;  /* 0x000000ff0200720c */ /* 0x000fe40003f25270 */
[----:B0-----:R-:W-:Y:S01]  /*0d20*/  LEA R9, R0, R9, 0x2 ;  /* 0x0000000900097211 */ /* 0x001fe200078e10ff */
[----:B-1----:R-:W-:-:S10]  /*0d30*/  FADD R3, R4, R3 ;  /* 0x0000000304037221 */ /* 0x002fd40000000000 */
[----:B------:R-:W-:Y:S05]  /*0d40*/  @P1 BRA `(.L_x_84) ;  /* 0xfffffffc00e41947 */ /* 0x000fea000383ffff */
.L_x_83:
[----:B------:R-:W-:Y:S05]  /*0d50*/  BSYNC.RECONVERGENT B1 ;  /* 0x0000000000017941 */ /* 0x000fea0003800200 */
.L_x_82:
[----:B------:R-:W-:Y:S05]  /*0d60*/  @!P2 BRA `(.L_x_81) ;  /* 0x000000000048a947 */ /* 0x000fea0003800000 */
[----:B------:R-:W0:Y:S01]  /*0d70*/  S2R R9, SR_CgaCtaId ;  /* 0x0000000000097919 */ /* 0x000e220000008800 */
[----:B------:R-:W-:-:S04]  /*0d80*/  MOV R2, 0x400 ;  /* 0x0000040000027802 */ /* 0x000fc80000000f00 */
[----:B0-----:R-:W-:-:S07]  /*0d90*/  LEA R12, R9, R2, 0x18 ;  /* 0x00000002090c7211 */ /* 0x001fce00078ec0ff */
.L_x_85:
[----:B------:R-:W-:Y:S02]  /*0da0*/  LEA R9, R7, R12, 0x2 ;  /* 0x0000000c07097211 */ /* 0x000fe400078e10ff */
[C---:B------:R-:W-:Y:S02]  /*0db0*/  LEA R7, R0.reuse, R7, 0x2 ;  /* 0x0000000700077211 */ /* 0x040fe400078e10ff */
[C---:B------:R-:W-:Y:S01]  /*0dc0*/  LEA R11, R0.reuse, R9, 0x2 ;  /* 0x00000009000b7211 */ /* 0x040fe200078e10ff */
[----:B------:R-:W0:Y:S01]  /*0dd0*/  LDS R2, [R9] ;  /* 0x0000000009027984 */ /* 0x000e220000000800 */
[----:B------:R-:W-:Y:S02]  /*0de0*/  ISETP.GE.AND P1, PT, R7, R10, PT ;  /* 0x0000000a0700720c */ /* 0x000fe40003f26270 */
[C---:B------:R-:W-:Y:S02]  /*0df0*/  LEA R13, R0.reuse, R11, 0x2 ;  /* 0x0000000b000d7211 */ /* 0x040fe400078e10ff */
[----:B------:R-:W1:Y:S02]  /*0e00*/  LDS R11, [R11] ;  /* 0x000000000b0b7984 */ /* 0x000e640000000800 */
[----:B------:R-:W-:-:S02]  /*0e10*/  LEA R4, R0, R13, 0x2 ;  /* 0x0000000d00047211 */ /* 0x000fc400078e10ff */
[----:B------:R-:W2:Y:S04]  /*0e20*/  LDS R13, [R13] ;  /* 0x000000000d0d7984 */ /* 0x000ea80000000800 */
[----:B------:R-:W3:Y:S01]  /*0e30*/  LDS R15, [R4] ;  /* 0x00000000040f7984 */ /* 0x000ee20000000800 */
[----:B0-----:R-:W-:-:S04]  /*0e40*/  FADD R2, R2, R3 ;  /* 0x0000000302027221 */ /* 0x001fc80000000000 */
[----:B-1----:R-:W-:-:S04]  /*0e50*/  FADD R2, R2, R11 ;  /* 0x0000000b02027221 */ /* 0x002fc80000000000 */
[----:B--2---:R-:W-:-:S04]  /*0e60*/  FADD R2, R2, R13 ;  /* 0x0000000d02027221 */ /* 0x004fc80000000000 */
[----:B---3--:R-:W-:Y:S01]  /*0e70*/  FADD R3, R2, R15 ;  /* 0x0000000f02037221 */ /* 0x008fe20000000000 */
[----:B------:R-:W-:Y:S06]  /*0e80*/  @!P1 BRA `(.L_x_85) ;  /* 0xfffffffc00c49947 */ /* 0x000fec000383ffff */
.L_x_81:
[----:B------:R-:W-:Y:S05]  /*0e90*/  BSYNC.RECONVERGENT B0 ;  /* 0x0000000000007941 */ /* 0x000fea0003800200 */
.L_x_80:
[----:B------:R-:W1:Y:S01]  /*0ea0*/  SHFL.DOWN PT, R0, R3, 0x10, 0x1f ;  /* 0x0a001f0003007f89 */ /* 0x000e6200000e0000 */
[C---:B------:R-:W-:Y:S01]  /*0eb0*/  LOP3.LUT P1, R26, R27.reuse, 0x1f, RZ, 0xc0, !PT ;  /* 0x0000001f1b1a7812 */ /* 0x040fe2000782c0ff */
[----:B------:R-:W-:Y:S01]  /*0ec0*/  IMAD.MOV.U32 R25, RZ, RZ, RZ ;  /* 0x000000ffff197224 */ /* 0x000fe200078e00ff */
[----:B------:R-:W-:Y:S01]  /*0ed0*/  ISETP.GT.U32.AND P2, PT, R27, 0x1f, PT ;  /* 0x0000001f1b00780c */ /* 0x000fe20003f44070 */
[----:B-1----:R-:W-:-:S05]  /*0ee0*/  FADD R0, R0, R3 ;  /* 0x0000000300007221 */ /* 0x002fca0000000000 */
[----:B------:R-:W1:Y:S02]  /*0ef0*/  SHFL.DOWN PT, R7, R0, 0x8, 0x1f ;  /* 0x09001f0000077f89 */ /* 0x000e6400000e0000 */
[----:B-1----:R-:W-:-:S05]  /*0f00*/  FADD R7, R0, R7 ;  /* 0x0000000700077221 */ /* 0x002fca0000000000 */
[----:B------:R-:W1:Y:S02]  /*0f10*/  SHFL.DOWN PT, R2, R7, 0x4, 0x1f ;  /* 0x08801f0007027f89 */ /* 0x000e6400000e0000 */
[----:B-1----:R-:W-:Y:S02]  /*0f20*/  FADD R4, R7, R2 ;  /* 0x0000000207047221 */ /* 0x002fe40000000000 */
[----:B------:R-:W1:Y:S03]  /*0f30*/  S2R R2, SR_CgaCtaId ;  /* 0x0000000000027919 */ /* 0x000e660000008800 */
[----:B0-----:R-:W0:Y:S02]  /*0f40*/  SHFL.DOWN PT, R9, R4, 0x2, 0x1f ;  /* 0x08401f0004097f89 */ /* 0x001e2400000e0000 */
[----:B0-----:R-:W-:Y:S01]  /*0f50*/  FADD R11, R4, R9 ;  /* 0x00000009040b7221 */ /* 0x001fe20000000000 */
[----:B------:R-:W-:-:S04]  /*0f60*/  MOV R9, 0x400 ;  /* 0x0000040000097802 */ /* 0x000fc80000000f00 */
[----:B------:R-:W0:Y:S01]  /*0f70*/  SHFL.DOWN PT, R12, R11, 0x1, 0x1f ;  /* 0x08201f000b0c7f89 */ /* 0x000e2200000e0000 */
[----:B------:R-:W-:-:S04]  /*0f80*/  IADD3 R3, PT, PT, R9, 0x2004, RZ ;  /* 0x0000200409037810 */ /* 0x000fc80007ffe0ff */
[----:B-1----:R-:W-:-:S04]  /*0f90*/  LEA R3, R2, R3, 0x18 ;  /* 0x0000000302037211 */ /* 0x002fc800078ec0ff */
[-C--:B------:R-:W-:Y:S02]  /*0fa0*/  LEA.HI R24, R27, R3.reuse, RZ, 0x1d ;  /* 0x000000031b187211 */ /* 0x080fe400078fe8ff */
[----:B------:R-:W-:Y:S01]  /*0fb0*/  LEA R23, R26, R3, 0x2 ;  /* 0x000000031a177211 */ /* 0x000fe200078e10ff */
[----:B0-----:R-:W-:-:S05]  /*0fc0*/  FADD R7, R11, R12 ;  /* 0x0000000c0b077221 */ /* 0x001fca0000000000 */
[----:B------:R0:W-:Y:S01]  /*0fd0*/  @!P1 STS [R24], R7 ;  /* 0x0000000718009388 */ /* 0x0001e20000000800 */
[----:B------:R-:W-:Y:S01]  /*0fe0*/  BAR.SYNC.DEFER_BLOCKING 0x0 ;  /* 0x0000000000007b1d */ /* 0x000fe20000010000 */
[----:B------:R-:W-:-:S05]  /*0ff0*/  PLOP3.LUT P1, PT, PT, PT, PT, 0x8, 0x80 ;  /* 0x000000000080781c */ /* 0x000fca0003f2e170 */
[----:B------:R-:W-:Y:S08]  /*1000*/  @P2 BRA `(.L_x_86) ;  /* 0x00000000005c2947 */ /* 0x000ff00003800000 */
[----:B------:R-:W1:Y:S01]  /*1010*/  LDCU UR4, c[0x0][0x360] ;  /* 0x00006c00ff0477ac */ /* 0x000e620008000800 */
[----:B0-----:R-:W-:Y:S01]  /*1020*/  HFMA2 R7, -RZ, RZ, 0, 0 ;  /* 0x00000000ff077431 */ /* 0x001fe200000001ff */
[----:B-1----:R-:W-:-:S04]  /*1030*/  UIADD3 UR4, UPT, UPT, UR4, 0x1f, URZ ;  /* 0x0000001f04047890 */ /* 0x002fc8000fffe0ff */
[----:B------:R-:W-:-:S06]  /*1040*/  USHF.R.U32.HI UR4, URZ, 0x5, UR4 ;  /* 0x00000005ff047899 */ /* 0x000fcc0008011604 */
[----:B------:R-:W-:Y:S01]  /*1050*/  ISETP.GE.U32.AND P3, PT, R26, UR4, PT ;  /* 0x000000041a007c0c */ /* 0x000fe2000bf66070 */
[----:B------:R-:W-:-:S12]  /*1060*/  UMOV UR4, 0xffffffff ;  /* 0xffffffff00047882 */ /* 0x000fd80000000000 */
[----:B------:R0:W1:Y:S01]  /*1070*/  @!P3 LDS R7, [R23] ;  /* 0x000000001707b984 */ /* 0x0000620000000800 */
[----:B------:R-:W-:Y:S05]  /*1080*/  BRA.DIV UR4, `(.L_x_87) ;  /* 0x0000003604a87947 */ /* 0x000fea000b800000 */
[----:B-1----:R-:W1:Y:S02]  /*1090*/  SHFL.DOWN PT, R11, R7, 0x10, 0x1f ;  /* 0x0a001f00070b7f89 */ /* 0x002e6400000e0000 */
[----:B-1----:R-:W-:-:S05]  /*10a0*/  FADD R12, R11, R7 ;  /* 0x000000070b0c7221 */ /* 0x002fca0000000000 */
[----:B------:R-:W1:Y:S02]  /*10b0*/  SHFL.DOWN PT, R11, R12, 0x8, 0x1f ;  /* 0x09001f000c0b7f89 */ /* 0x000e6400000e0000 */
[----:B-1----:R-:W-:-:S05]  /*10c0*/  FADD R13, R12, R11 ;  /* 0x0000000b0c0d7221 */ /* 0x002fca0000000000 */
[----:B------:R-:W1:Y:S02]  /*10d0*/  SHFL.DOWN PT, R11, R13, 0x4, 0x1f ;  /* 0x08801f000d0b7f89 */ /* 0x000e6400000e0000 */
[----:B-1----:R-:W-:-:S05]  /*10e0*/  FADD R15, R13, R11 ;  /* 0x0000000b0d0f7221 */ /* 0x002fca0000000000 */
[----:B------:R-:W1:Y:S02]  /*10f0*/  SHFL.DOWN PT, R11, R15, 0x2, 0x1f ;  /* 0x08401f000f0b7f89 */ /* 0x000e6400000e0000 */
[----:B-1----:R-:W-:-:S05]  /*1100*/  FADD R25, R15, R11 ;  /* 0x0000000b0f197221 */ /* 0x002fca0000000000 */
[----:B------:R1:W2:Y:S02]  /*1110*/  SHFL.DOWN PT, R11, R25, 0x1, 0x1f ;  /* 0x08201f00190b7f89 */ /* 0x0002a400000e0000 */
.L_x_140:
[----:B------:R-:W-:Y:S01]  /*1120*/  ISETP.NE.AND P3, PT, R27, RZ, PT ;  /* 0x000000ff1b00720c */ /* 0x000fe20003f65270 */
[----:B-12---:R-:W-:-:S12]  /*1130*/  FADD R25, R25, R11 ;  /* 0x0000000b19197221 */ /* 0x006fd80000000000 */
[----:B------:R-:W-:Y:S01]  /*1140*/  @!P3 FMUL R0, R25, R6 ;  /* 0x000000061900b220 */ /* 0x000fe20000400000 */
[----:B------:R-:W-:Y:S02]  /*1150*/  @!P3 LEA R3, R2, R9, 0x18 ;  /* 0x000000090203b211 */ /* 0x000fe400078ec0ff */
[----:B------:R-:W-:-:S03]  /*1160*/  @!P3 PLOP3.LUT P1, PT, PT, PT, PT, 0x80, 0x8 ;  /* 0x000000000008b81c */ /* 0x000fc60003f2f070 */
[----:B------:R1:W-:Y:S10]  /*1170*/  @!P3 STS [R3+0x2000], R0 ;  /* 0x002000000300b388 */ /* 0x0003f40000000800 */
.L_x_86:
[----:B------:R-:W-:Y:S05]  /*1180*/  WARPSYNC.ALL ;  /* 0x0000000000007948 */ /* 0x000fea0003800000 */
[----:B------:R-:W-:Y:S01]  /*1190*/  BAR.SYNC.DEFER_BLOCKING 0x0 ;  /* 0x0000000000007b1d */ /* 0x000fe20000010000 */
[----:B-1----:R-:W-:Y:S01]  /*11a0*/  LEA R0, R2, R9, 0x18 ;  /* 0x0000000902007211 */ /* 0x002fe200078ec0ff */
[----:B------:R-:W-:-:S04]  /*11b0*/  HFMA2 R2, -RZ, RZ, 0, 0 ;  /* 0x00000000ff027431 */ /* 0x000fc800000001ff */
[----:B------:R-:W-:Y:S01]  /*11c0*/  BSSY.RECONVERGENT B0, `(.L_x_88) ;  /* 0x0000046000007945 */ /* 0x000fe20003800200 */
[----:B------:R1:W2:Y:S03]  /*11d0*/  LDS R9, [R0+0x2000] ;  /* 0x0020000000097984 */ /* 0x0002a60000000800 */
[----:B------:R-:W-:Y:S05]  /*11e0*/  @P0 BRA `(.L_x_89) ;  /* 0x00000004000c0947 */ /* 0x000fea0003800000 */
[----:B------:R-:W3:Y:S01]  /*11f0*/  LDC R4, c[0x0][0x360] ;  /* 0x0000d800ff047b82 */ /* 0x000ee20000000800 */
[----:B------:R-:W-:Y:S01]  /*1200*/  BSSY.RECONVERGENT B1, `(.L_x_90) ;  /* 0x000002d000017945 */ /* 0x000fe20003800200 */
[----:B---3--:R-:W3:Y:S01]  /*1210*/  I2F.U32.RP R13, R4 ;  /* 0x00000004000d7306 */ /* 0x008ee20000209000 */
[----:B0-----:R-:W-:Y:S02]  /*1220*/  IADD3 R7, PT, PT, R27, R4, RZ ;  /* 0x000000041b077210 */ /* 0x001fe40007ffe0ff */
[----:B------:R-:W-:Y:S02]  /*1230*/  ISETP.NE.U32.AND P4, PT, R4, RZ, PT ;  /* 0x000000ff0400720c */ /* 0x000fe40003f85070 */
[----:B------:R-:W-:Y:S02]  /*1240*/  ISETP.GE.U32.AND P0, PT, R7, R10, PT ;  /* 0x0000000a0700720c */ /* 0x000fe40003f06070 */
[----:B------:R-:W-:Y:S02]  /*1250*/  VIMNMX.U32 R12, PT, PT, R10, R7, !PT ;  /* 0x000000070a0c7248 */ /* 0x000fe40007fe0000 */
[----:B------:R-:W-:-:S04]  /*1260*/  SEL R11, RZ, 0x1, P0 ;  /* 0x00000001ff0b7807 */ /* 0x000fc80000000000 */
[----:B------:R-:W-:Y:S01]  /*1270*/  IADD3 R7, PT, PT, R12, -R7, -R11 ;  /* 0x800000070c077210 */ /* 0x000fe20007ffe80b */
[----:B---3--:R-:W0:Y:S02]  /*1280*/  MUFU.RCP R13, R13 ;  /* 0x0000000d000d7308 */ /* 0x008e240000001000 */
[----:B0-----:R-:W-:-:S06]  /*1290*/  IADD3 R2, PT, PT, R13, 0xffffffe, RZ ;  /* 0x0ffffffe0d027810 */ /* 0x001fcc0007ffe0ff */
[----:B------:R0:W3:Y:S02]  /*12a0*/  F2I.FTZ.U32.TRUNC.NTZ R3, R2 ;  /* 0x0000000200037305 */ /* 0x0000e4000021f000 */
[----:B0-----:R-:W-:Y:S02]  /*12b0*/  MOV R2, RZ ;  /* 0x000000ff00027202 */ /* 0x001fe40000000f00 */
[----:B---3--:R-:W-:-:S05]  /*12c0*/  IADD3 R15, PT, PT, RZ, -R3, RZ ;  /* 0x80000003ff0f7210 */ /* 0x008fca0007ffe0ff */
[----:B------:R-:W-:-:S04]  /*12d0*/  IMAD R15, R15, R4, RZ ;  /* 0x000000040f0f7224 */ /* 0x000fc800078e02ff */
[----:B------:R-:W-:Y:S01]  /*12e0*/  IMAD.HI.U32 R16, R3, R15, R2 ;  /* 0x0000000f03107227 */ /* 0x000fe200078e0002 */
[----:B------:R-:W-:-:S05]  /*12f0*/  MOV R3, R27 ;  /* 0x0000001b00037202 */ /* 0x000fca0000000f00 */
[----:B------:R-:W-:-:S05]  /*1300*/  IMAD.HI.U32 R16, R16, R7, RZ ;  /* 0x0000000710107227 */ /* 0x000fca00078e00ff */
[----:B------:R-:W-:-:S05]  /*1310*/  IADD3 R2, PT, PT, -R16, RZ, RZ ;  /* 0x000000ff10027210 */ /* 0x000fca0007ffe1ff */
[----:B------:R-:W-:-:S05]  /*1320*/  IMAD R7, R4, R2, R7 ;  /* 0x0000000204077224 */ /* 0x000fca00078e0207 */
[----:B------:R-:W-:-:S13]  /*1330*/  ISETP.GE.U32.AND P0, PT, R7, R4, PT ;  /* 0x000000040700720c */ /* 0x000fda0003f06070 */
[----:B------:R-:W-:Y:S01]  /*1340*/  @P0 IMAD.IADD R7, R7, 0x1, -R4 ;  /* 0x0000000107070824 */ /* 0x000fe200078e0a04 */
[----:B------:R-:W-:-:S04]  /*1350*/  @P0 IADD3 R16, PT, PT, R16, 0x1, RZ ;  /* 0x0000000110100810 */ /* 0x000fc80007ffe0ff */
[----:B------:R-:W-:-:S13]  /*1360*/  ISETP.GE.U32.AND P3, PT, R7, R4, PT ;  /* 0x000000040700720c */ /* 0x000fda0003f66070 */
[----:B------:R-:W-:Y:S02]  /*1370*/  @P3 IADD3 R16, PT, PT, R16, 0x1, RZ ;  /* 0x0000000110103810 */ /* 0x000fe40007ffe0ff */
[----:B------:R-:W-:-:S04]  /*1380*/  @!P4 LOP3.LUT R16, RZ, R4, RZ, 0x33, !PT ;  /* 0x00000004ff10c212 */ /* 0x000fc800078e33ff */
[----:B------:R-:W-:-:S04]  /*1390*/  IADD3 R11, PT, PT, R11, R16, RZ ;  /* 0x000000100b0b7210 */ /* 0x000fc80007ffe0ff */
[C---:B------:R-:W-:Y:S02]  /*13a0*/  LOP3.LUT R2, R11.reuse, 0x3, RZ, 0xc0, !PT ;  /* 0x000000030b027812 */ /* 0x040fe400078ec0ff */
[----:B------:R-:W-:Y:S02]  /*13b0*/  ISETP.GE.U32.AND P3, PT, R11, 0x3, PT ;  /* 0x000000030b00780c */ /* 0x000fe40003f66070 */
[----:B------:R-:W-:Y:S02]  /*13c0*/  ISETP.NE.AND P0, PT, R2, 0x3, PT ;  /* 0x000000030200780c */ /* 0x000fe40003f05270 */
[----:B------:R-:W-:-:S11]  /*13d0*/  MOV R2, RZ ;  /* 0x000000ff00027202 */ /* 0x000fd60000000f00 */
[----:B------:R-:W-:Y:S05]  /*13e0*/  @!P0 BRA `(.L_x_91) ;  /* 0x0000000000388947 */ /* 0x000fea0003800000 */
[----:B------:R-:W-:Y:S01]  /*13f0*/  IADD3 R11, PT, PT, R11, 0x1, RZ ;  /* 0x000000010b0b7810 */ /* 0x000fe20007ffe0ff */
[----:B------:R-:W-:Y:S01]  /*1400*/  IMAD.MOV.U32 R3, RZ, RZ, R27 ;  /* 0x000000ffff037224 */ /* 0x000fe200078e001b */
[----:B------:R-:W-:Y:S02]  /*1410*/  LEA R7, R27, R0, 0x2 ;  /* 0x000000001b077211 */ /* 0x000fe400078e10ff */
[----:B------:R-:W-:Y:S02]  /*1420*/  LOP3.LUT R11, R11, 0x3, RZ, 0xc0, !PT ;  /* 0x000000030b0b7812 */ /* 0x000fe400078ec0ff */
[----:B------:R-:W-:Y:S02]  /*1430*/  MOV R2, RZ ;  /* 0x000000ff00027202 */ /* 0x000fe40000000f00 */
[----:B------:R-:W-:-:S07]  /*1440*/  IADD3 R11, PT, PT, -R11, RZ, RZ ;  /* 0x000000ff0b0b7210 */ /* 0x000fce0007ffe1ff */
.L_x_92:
[----:B------:R0:W2:Y:S01]  /*1450*/  LDS R12, [R7] ;  /* 0x00000000070c7984 */ /* 0x0000a20000000800 */
[----:B------:R-:W-:Y:S02]  /*1460*/  IADD3 R11, PT, PT, R11, 0x1, RZ ;  /* 0x000000010b0b7810 */ /* 0x000fe40007ffe0ff */
[C---:B------:R-:W-:Y:S02]  /*1470*/  IADD3 R3, PT, PT, R4.reuse, R3, RZ ;  /* 0x0000000304037210 */ /* 0x040fe40007ffe0ff */
[----:B------:R-:W-:Y:S02]  /*1480*/  ISETP.NE.AND P0, PT, R11, RZ, PT ;  /* 0x000000ff0b00720c */ /* 0x000fe40003f05270 */
[----:B0-----:R-:W-:Y:S01]  /*1490*/  LEA R7, R4, R7, 0x2 ;  /* 0x0000000704077211 */ /* 0x001fe200078e10ff */
[----:B--2---:R-:W-:-:S04]  /*14a0*/  FADD R13, -R9, R12 ;  /* 0x0000000c090d7221 */ /* 0x004fc80000000100 */
[----:B------:R-:W-:-:S06]  /*14b0*/  FADD R2, |R13|, R2 ;  /* 0x000000020d027221 */ /* 0x000fcc0000000200 */
[----:B------:R-:W-:Y:S05]  /*14c0*/  @P0 BRA `(.L_x_92) ;  /* 0xfffffffc00e00947 */ /* 0x000fea000383ffff */
.L_x_91:
[----:B------:R-:W-:Y:S05]  /*14d0*/  BSYNC.RECONVERGENT B1 ;  /* 0x0000000000017941 */ /* 0x000fea0003800200 */
.L_x_90:
[----:B------:R-:W-:Y:S05]  /*14e0*/  @!P3 BRA `(.L_x_89) ;  /* 0x00000000004cb947 */ /* 0x000fea0003800000 */
.L_x_93:
[----:B------:R-:W-:Y:S01]  /*14f0*/  LEA R7, R3, R0, 0x2 ;  /* 0x0000000003077211 */ /* 0x000fe200078e10ff */
[----:B------:R-:W-:-:S03]  /*1500*/  IMAD R3, R4, 0x4, R3 ;  /* 0x0000000404037824 */ /* 0x000fc600078e0203 */
[C---:B------:R-:W-:Y:S01]  /*1510*/  LEA R13, R4.reuse, R7, 0x2 ;  /* 0x00000007040d7211 */ /* 0x040fe200078e10ff */
[----:B------:R-:W2:Y:S01]  /*1520*/  LDS R12, [R7] ;  /* 0x00000000070c7984 */ /* 0x000ea20000000800 */
[----:B------:R-:W-:Y:S02]  /*1530*/  ISETP.GE.AND P0, PT, R3, R10, PT ;  /* 0x0000000a0300720c */ /* 0x000fe40003f06270 */
[C---:B------:R-:W-:Y:S01]  /*1540*/  LEA R15, R4.reuse, R13, 0x2 ;  /* 0x0000000d040f7211 */ /* 0x040fe200078e10ff */
[----:B------:R-:W0:Y:S03]  /*1550*/  LDS R16, [R13] ;  /* 0x000000000d107984 */ /* 0x000e260000000800 */
[----:B------:R-:W-:Y:S01]  /*1560*/  LEA R17, R4, R15, 0x2 ;  /* 0x0000000f04117211 */ /* 0x000fe200078e10ff */
[----:B------:R-:W3:Y:S04]  /*1570*/  LDS R18, [R15] ;  /* 0x000000000f127984 */ /* 0x000ee80000000800 */
[----:B------:R-:W4:Y:S01]  /*1580*/  LDS R20, [R17] ;  /* 0x0000000011147984 */ /* 0x000f220000000800 */
[----:B--2---:R-:W-:-:S04]  /*1590*/  FADD R11, -R9, R12 ;  /* 0x0000000c090b7221 */ /* 0x004fc80000000100 */
[----:B------:R-:W-:Y:S01]  /*15a0*/  FADD R11, |R11|, R2 ;  /* 0x000000020b0b7221 */ /* 0x000fe20000000200 */
[C---:B0-----:R-:W-:Y:S01]  /*15b0*/  FADD R16, -R9.reuse, R16 ;  /* 0x0000001009107221 */ /* 0x041fe20000000100 */
[----:B---3--:R-:W-:-:S03]  /*15c0*/  FADD R18, -R9, R18 ;  /* 0x0000001209127221 */ /* 0x008fc60000000100 */
[----:B------:R-:W-:Y:S01]  /*15d0*/  FADD R11, R11, |R16| ;  /* 0x400000100b0b7221 */ /* 0x000fe20000000000 */
[----:B----4-:R-:W-:-:S03]  /*15e0*/  FADD R20, -R9, R20 ;  /* 0x0000001409147221 */ /* 0x010fc60000000100 */
[----:B------:R-:W-:-:S04]  /*15f0*/  FADD R11, R11, |R18| ;  /* 0x400000120b0b7221 */ /* 0x000fc80000000000 */
[----:B------:R-:W-:Y:S01]  /*1600*/  FADD R2, R11, |R20| ;  /* 0x400000140b027221 */ /* 0x000fe20000000000 */
[----:B------:R-:W-:Y:S06]  /*1610*/  @!P0 BRA `(.L_x_93) ;  /* 0xfffffffc00b48947 */ /* 0x000fec000383ffff */
.L_x_89:
[----:B------:R-:W-:Y:S05]  /*1620*/  BSYNC.RECONVERGENT B0 ;  /* 0x0000000000007941 */ /* 0x000fea0003800200 */
.L_x_88:
[----:B------:R-:W3:Y:S01]  /*1630*/  SHFL.DOWN PT, R3, R2, 0x10, 0x1f ;  /* 0x0a001f0002037f89 */ /* 0x000ee200000e0000 */
[----:B------:R-:W-:Y:S01]  /*1640*/  ISETP.NE.AND P0, PT, R26, RZ, PT ;  /* 0x000000ff1a00720c */ /* 0x000fe20003f05270 */
[----:B------:R-:W-:Y:S01]  /*1650*/  BSSY B0, `(.L_x_94) ;  /* 0x0000020000007945 */ /* 0x000fe20003800000 */
[----:B---3--:R-:W-:-:S05]  /*1660*/  FADD R3, R3, R2 ;  /* 0x0000000203037221 */ /* 0x008fca0000000000 */
[----:B-1----:R-:W1:Y:S02]  /*1670*/  SHFL.DOWN PT, R0, R3, 0x8, 0x1f ;  /* 0x09001f0003007f89 */ /* 0x002e6400000e0000 */
[----:B-1----:R-:W-:Y:S01]  /*1680*/  FADD R0, R3, R0 ;  /* 0x0000000003007221 */ /* 0x002fe20000000000 */
[----:B------:R-:W-:-:S04]  /*1690*/  HFMA2 R3, -RZ, RZ, 0, 0 ;  /* 0x00000000ff037431 */ /* 0x000fc800000001ff */
[----:B0-----:R-:W0:Y:S02]  /*16a0*/  SHFL.DOWN PT, R7, R0, 0x4, 0x1f ;  /* 0x08801f0000077f89 */ /* 0x001e2400000e0000 */
[----:B0-----:R-:W-:-:S05]  /*16b0*/  FADD R7, R0, R7 ;  /* 0x0000000700077221 */ /* 0x001fca0000000000 */
[----:B------:R-:W0:Y:S02]  /*16c0*/  SHFL.DOWN PT, R4, R7, 0x2, 0x1f ;  /* 0x08401f0007047f89 */ /* 0x000e2400000e0000 */
[----:B0-----:R-:W-:-:S05]  /*16d0*/  FADD R4, R7, R4 ;  /* 0x0000000407047221 */ /* 0x001fca0000000000 */
[----:B------:R-:W0:Y:S02]  /*16e0*/  SHFL.DOWN PT, R11, R4, 0x1, 0x1f ;  /* 0x08201f00040b7f89 */ /* 0x000e2400000e0000 */
[----:B0-----:R-:W-:-:S05]  /*16f0*/  FADD R11, R4, R11 ;  /* 0x0000000b040b7221 */ /* 0x001fca0000000000 */
[----:B------:R0:W-:Y:S01]  /*1700*/  @!P0 STS [R24], R11 ;  /* 0x0000000b18008388 */ /* 0x0001e20000000800 */
[----:B------:R-:W-:Y:S06]  /*1710*/  BAR.SYNC.DEFER_BLOCKING 0x0 ;  /* 0x0000000000007b1d */ /* 0x000fec0000010000 */
[----:B------:R-:W-:Y:S05]  /*1720*/  @P2 BRA `(.L_x_95) ;  /* 0x0000000000482947 */ /* 0x000fea0003800000 */
[----:B------:R-:W1:Y:S01]  /*1730*/  LDCU UR4, c[0x0][0x360] ;  /* 0x00006c00ff0477ac */ /* 0x000e620008000800 */
[----:B------:R-:W-:Y:S01]  /*1740*/  MOV R7, RZ ;  /* 0x000000ff00077202 */ /* 0x000fe20000000f00 */
[----:B-1----:R-:W-:-:S04]  /*1750*/  UIADD3 UR4, UPT, UPT, UR4, 0x1f, URZ ;  /* 0x0000001f04047890 */ /* 0x002fc8000fffe0ff */
[----:B------:R-:W-:-:S06]  /*1760*/  USHF.R.U32.HI UR4, URZ, 0x5, UR4 ;  /* 0x00000005ff047899 */ /* 0x000fcc0008011604 */
[----:B------:R-:W-:Y:S01]  /*1770*/  ISETP.GE.U32.AND P0, PT, R26, UR4, PT ;  /* 0x000000041a007c0c */ /* 0x000fe2000bf06070 */
[----:B------:R-:W-:-:S12]  /*1780*/  UMOV UR4, 0xffffffff ;  /* 0xffffffff00047882 */ /* 0x000fd80000000000 */
[----:B------:R1:W3:Y:S01]  /*1790*/  @!P0 LDS R7, [R23] ;  /* 0x0000000017078984 */ /* 0x0002e20000000800 */
[----:B------:R-:W-:Y:S05]  /*17a0*/  BRA.DIV UR4, `(.L_x_96) ;  /* 0x00000032045c7947 */ /* 0x000fea000b800000 */
[----:B0--3--:R-:W0:Y:S02]  /*17b0*/  SHFL.DOWN PT, R11, R7, 0x10, 0x1f ;  /* 0x0a001f00070b7f89 */ /* 0x009e2400000e0000 */
[----:B0-----:R-:W-:-:S05]  /*17c0*/  FADD R2, R11, R7 ;  /* 0x000000070b027221 */ /* 0x001fca0000000000 */
[----:B------:R-:W0:Y:S02]  /*17d0*/  SHFL.DOWN PT, R11, R2, 0x8, 0x1f ;  /* 0x09001f00020b7f89 */ /* 0x000e2400000e0000 */
[----:B0-----:R-:W-:-:S05]  /*17e0*/  FADD R12, R2, R11 ;  /* 0x0000000b020c7221 */ /* 0x001fca0000000000 */
[----:B------:R-:W0:Y:S02]  /*17f0*/  SHFL.DOWN PT, R11, R12, 0x4, 0x1f ;  /* 0x08801f000c0b7f89 */ /* 0x000e2400000e0000 */
[----:B0-----:R-:W-:-:S05]  /*1800*/  FADD R13, R12, R11 ;  /* 0x0000000b0c0d7221 */ /* 0x001fca0000000000 */
[----:B------:R-:W0:Y:S02]  /*1810*/  SHFL.DOWN PT, R11, R13, 0x2, 0x1f ;  /* 0x08401f000d0b7f89 */ /* 0x000e2400000e0000 */
[----:B0-----:R-:W-:-:S05]  /*1820*/  FADD R15, R13, R11 ;  /* 0x0000000b0d0f7221 */ /* 0x001fca0000000000 */
[----:B------:R0:W3:Y:S02]  /*1830*/  SHFL.DOWN PT, R11, R15, 0x1, 0x1f ;  /* 0x08201f000f0b7f89 */ /* 0x0000e400000e0000 */
.L_x_146:
[----:B---3--:R-:W-:-:S07]  /*1840*/  FADD R3, R15, R11 ;  /* 0x0000000b0f037221 */ /* 0x008fce0000000000 */
.L_x_95:
[----:B------:R-:W-:Y:S05]  /*1850*/  BSYNC B0 ;  /* 0x0000000000007941 */ /* 0x000fea0003800000 */
.L_x_94:
[----:B------:R-:W-:Y:S05]  /*1860*/  @!P1 BRA `(.L_x_97) ;  /* 0x0000000000809947 */ /* 0x000fea0003800000 */
[----:B------:R-:W-:Y:S01]  /*1870*/  FMUL R3, R3, R6 ;  /* 0x0000000603037220 */ /* 0x000fe20000400000 */
[----:B------:R-:W-:Y:S01]  /*1880*/  BSSY.RECONVERGENT B0, `(.L_x_98) ;  /* 0x0000018000007945 */ /* 0x000fe20003800200 */
[----:B------:R-:W-:Y:S02]  /*1890*/  MOV R7, RZ ;  /* 0x000000ff00077202 */ /* 0x000fe40000000f00 */
[----:B0-----:R-:W-:-:S05]  /*18a0*/  FMUL R11, R3, 0.014999999664723873138 ;  /* 0x3c75c28f030b7820 */ /* 0x001fca0000400000 */
[----:B------:R-:W-:-:S13]  /*18b0*/  FSETP.NEU.AND P0, PT, R11, RZ, PT ;  /* 0x000000ff0b00720b */ /* 0x000fda0003f0d000 */
[----:B------:R-:W-:Y:S05]  /*18c0*/  @!P0 BRA `(.L_x_99) ;  /* 0x00000000004c8947 */ /* 0x000fea0003800000 */
[----:B------:R-:W0:Y:S02]  /*18d0*/  LDC.64 R2, c[0x0][0x380] ;  /* 0x0000e000ff027b82 */ /* 0x000e240000000a00 */
[----:B0-----:R-:W-:-:S04]  /*18e0*/  LEA R2, P0, R14, R2, 0x2 ;  /* 0x000000020e027211 */ /* 0x001fc800078010ff */
[----:B------:R-:W-:-:S05]  /*18f0*/  LEA.HI.X R3, R14, R3, RZ, 0x2, P0 ;  /* 0x000000030e037211 */ /* 0x000fca00000f14ff */
        /* <DEDUP_REMOVED lines=13> */
[----:B-1----:R-:W-:Y:S05]  /*19d0*/  CALL.REL.NOINC `($__internal_3_$__cuda_sm3x_div_rn_noftz_f32_slowpath) ;  /* 0x00000034009c7944 */ /* 0x002fea0003c00000 */
[----:B------:R-:W-:-:S07]  /*19e0*/  MOV R7, R0 ;  /* 0x0000000000077202 */ /* 0x000fce0000000f00 */
.L_x_100:
[----:B------:R-:W-:Y:S05]  /*19f0*/  BSYNC.RECONVERGENT B1 ;  /* 0x0000000000017941 */ /* 0x000fea0003800200 */
.L_x_99:
[----:B------:R-:W-:Y:S05]  /*1a00*/  BSYNC.RECONVERGENT B0 ;  /* 0x0000000000007941 */ /* 0x000fea0003800200 */
.L_x_98:
[----:B------:R-:W0:Y:S01]  /*1a10*/  LDC.64 R12, c[0x0][0x3a0] ;  /* 0x0000e800ff0c7b82 */ /* 0x000e220000000a00 */
[----:B------:R-:W-:-:S04]  /*1a20*/  IADD3 R0, P0, PT, R8, R5, RZ ;  /* 0x0000000508007210 */ /* 0x000fc80007f1e0ff */
[----:B------:R-:W-:Y:S02]  /*1a30*/  LEA.HI.X.SX32 R3, R8, RZ, 0x1, P0 ;  /* 0x000000ff08037211 */ /* 0x000fe400000f0eff */
[----:B0-----:R-:W-:-:S04]  /*1a40*/  LEA R2, P0, R0, R12, 0x2 ;  /* 0x0000000c00027211 */ /* 0x001fc800078010ff */
[----:B------:R-:W-:-:S05]  /*1a50*/  LEA.HI.X R3, R0, R13, R3, 0x2, P0 ;  /* 0x0000000d00037211 */ /* 0x000fca00000f1403 */
[----:B------:R3:W-:Y:S04]  /*1a60*/  STG.E desc[UR6][R2.64+-0x4], R7 ;  /* 0xfffffc0702007986 */ /* 0x0007e8000c101906 */
.L_x_97:
[----:B------:R-:W-:Y:S05]  /*1a70*/  WARPSYNC.ALL ;  /* 0x0000000000007948 */ /* 0x000fea0003800000 */
[----:B------:R-:W4:Y:S01]  /*1a80*/  LDCU UR4, c[0x0][0x390] ;  /* 0x00007200ff0477ac */ /* 0x000f220008000800 */
[----:B------:R-:W-:Y:S01]  /*1a90*/  BAR.SYNC.DEFER_BLOCKING 0x0 ;  /* 0x0000000000007b1d */ /* 0x000fe20000010000 */
[----:B----4-:R-:W-:-:S13]  /*1aa0*/  ISETP.GE.AND P0, PT, R5, UR4, PT ;  /* 0x0000000405007c0c */ /* 0x010fda000bf06270 */
[----:B------:R-:W-:Y:S05]  /*1ab0*/  @P0 EXIT ;  /* 0x000000000000094d */ /* 0x000fea0003800000 */
[----:B------:R-:W4:Y:S01]  /*1ac0*/  LDC R22, c[0x0][0x360] ;  /* 0x0000d800ff167b82 */ /* 0x000f220000000800 */
[----:B------:R-:W-:Y:S01]  /*1ad0*/  UMOV UR4, 0x400 ;  /* 0x0000040000047882 */ /* 0x000fe20000000000 */
[----:B------:R-:W-:Y:S02]  /*1ae0*/  HFMA2 R20, -RZ, RZ, 0, 0 ;  /* 0x00000000ff147431 */ /* 0x000fe400000001ff */
[----:B------:R-:W-:-:S04]  /*1af0*/  IMAD.MOV.U32 R16, RZ, RZ, RZ ;  /* 0x000000ffff107224 */ /* 0x000fc800078e00ff */
[----:B------:R-:W5:Y:S01]  /*1b00*/  S2UR UR5, SR_CgaCtaId ;  /* 0x00000000000579c3 */ /* 0x000f620000008800 */
[----:B----4-:R-:W4:Y:S01]  /*1b10*/  I2F.U32.RP R4, R22 ;  /* 0x0000001600047306 */ /* 0x010f220000209000 */
[----:B------:R-:W-:Y:S02]  /*1b20*/  IADD3 R21, PT, PT, R27, R22, RZ ;  /* 0x000000161b157210 */ /* 0x000fe40007ffe0ff */
[----:B------:R-:W-:Y:S02]  /*1b30*/  ISETP.NE.U32.AND P3, PT, R22, RZ, PT ;  /* 0x000000ff1600720c */ /* 0x000fe40003f65070 */
[----:B------:R-:W-:Y:S02]  /*1b40*/  ISETP.GE.U32.AND P0, PT, R21, R10, PT ;  /* 0x0000000a1500720c */ /* 0x000fe40003f06070 */
[----:B------:R-:W-:Y:S01]  /*1b50*/  VIMNMX.U32 R0, PT, PT, R10, R21, !PT ;  /* 0x000000150a007248 */ /* 0x000fe20007fe0000 */
[----:B-----5:R-:W-:Y:S01]  /*1b60*/  ULEA UR4, UR5, UR4, 0x18 ;  /* 0x0000000405047291 */ /* 0x020fe2000f8ec0ff */
[----:B------:R-:W-:-:S02]  /*1b70*/  SEL R19, RZ, 0x1, P0 ;  /* 0x00000001ff137807 */ /* 0x000fc40000000000 */
[C---:B0-----:R-:W-:Y:S02]  /*1b80*/  IADD3 R15, PT, PT, R22.reuse, 0x1f, RZ ;  /* 0x0000001f160f7810 */ /* 0x041fe40007ffe0ff */
[----:B------:R-:W-:Y:S01]  /*1b90*/  IADD3 R17, PT, PT, R21, R22, RZ ;  /* 0x0000001615117210 */ /* 0x000fe20007ffe0ff */
[----:B----4-:R-:W3:Y:S01]  /*1ba0*/  MUFU.RCP R4, R4 ;  /* 0x0000000400047308 */ /* 0x010ee20000001000 */
[----:B------:R-:W-:Y:S02]  /*1bb0*/  LEA R18, R27, UR4, 0x2 ;  /* 0x000000041b127c11 */ /* 0x000fe4000f8e10ff */
[----:B------:R-:W-:Y:S02]  /*1bc0*/  SHF.R.U32.HI R15, RZ, 0x5, R15 ;  /* 0x00000005ff0f7819 */ /* 0x000fe4000001160f */
[----:B------:R-:W-:Y:S02]  /*1bd0*/  LEA R14, R22, R18, 0x2 ;  /* 0x00000012160e7211 */ /* 0x000fe400078e10ff */
[----:B---3--:R-:W-:-:S04]  /*1be0*/  IADD3 R2, PT, PT, R4, 0xffffffe, RZ ;  /* 0x0ffffffe04027810 */ /* 0x008fc80007ffe0ff */
[----:B------:R0:W3:Y:S02]  /*1bf0*/  F2I.FTZ.U32.TRUNC.NTZ R3, R2 ;  /* 0x0000000200037305 */ /* 0x0000e4000021f000 */
[----:B0-----:R-:W-:Y:S01]  /*1c00*/  IMAD.MOV.U32 R2, RZ, RZ, RZ ;  /* 0x000000ffff027224 */ /* 0x001fe200078e00ff */
[----:B---3--:R-:W-:-:S05]  /*1c10*/  IADD3 R7, PT, PT, RZ, -R3, RZ ;  /* 0x80000003ff077210 */ /* 0x008fca0007ffe0ff */
[----:B------:R-:W-:-:S04]  /*1c20*/  IMAD R7, R7, R22, RZ ;  /* 0x0000001607077224 */ /* 0x000fc800078e02ff */
[----:B------:R-:W-:Y:S01]  /*1c30*/  IMAD.HI.U32 R4, R3, R7, R2 ;  /* 0x0000000703047227 */ /* 0x000fe200078e0002 */
[----:B------:R-:W-:Y:S02]  /*1c40*/  IADD3 R3, PT, PT, R0, -R21, -R19 ;  /* 0x8000001500037210 */ /* 0x000fe40007ffe813 */
[----:B------:R-:W-:-:S03]  /*1c50*/  IADD3 R2, PT, PT, R17, R22, RZ ;  /* 0x0000001611027210 */ /* 0x000fc60007ffe0ff */
[----:B------:R-:W-:-:S05]  /*1c60*/  IMAD.HI.U32 R4, R4, R3, RZ ;  /* 0x0000000304047227 */ /* 0x000fca00078e00ff */
[----:B------:R-:W-:-:S05]  /*1c70*/  IADD3 R0, PT, PT, -R4, RZ, RZ ;  /* 0x000000ff04007210 */ /* 0x000fca0007ffe1ff */
[----:B------:R-:W-:-:S05]  /*1c80*/  IMAD R3, R22, R0, R3 ;  /* 0x0000000016037224 */ /* 0x000fca00078e0203 */
[----:B------:R-:W-:-:S13]  /*1c90*/  ISETP.GE.U32.AND P0, PT, R3, R22, PT ;  /* 0x000000160300720c */ /* 0x000fda0003f06070 */
[-C--:B------:R-:W-:Y:S02]  /*1ca0*/  @P0 IADD3 R3, PT, PT, R3, -R22.reuse, RZ ;  /* 0x8000001603030210 */ /* 0x080fe40007ffe0ff */
[----:B------:R-:W-:Y:S02]  /*1cb0*/  @P0 IADD3 R4, PT, PT, R4, 0x1, RZ ;  /* 0x0000000104040810 */ /* 0x000fe40007ffe0ff */
[----:B------:R-:W-:-:S13]  /*1cc0*/  ISETP.GE.U32.AND P2, PT, R3, R22, PT ;  /* 0x000000160300720c */ /* 0x000fda0003f46070 */
[----:B------:R-:W-:Y:S02]  /*1cd0*/  @P2 IADD3 R4, PT, PT, R4, 0x1, RZ ;  /* 0x0000000104042810 */ /* 0x000fe40007ffe0ff */
[----:B------:R-:W-:-:S04]  /*1ce0*/  @!P3 LOP3.LUT R4, RZ, R22, RZ, 0x33, !PT ;  /* 0x00000016ff04b212 */ /* 0x000fc800078e33ff */
[----:B------:R-:W-:-:S07]  /*1cf0*/  IADD3 R19, PT, PT, R19, R4, RZ ;  /* 0x0000000413137210 */ /* 0x000fce0007ffe0ff */
.L_x_113:
[----:B0---4-:R-:W0:Y:S02]  /*1d00*/  LDC.64 R12, c[0x0][0x380] ;  /* 0x0000e000ff0c7b82 */ /* 0x011e240000000a00 */
[----:B0-----:R-:W-:-:S05]  /*1d10*/  IMAD.WIDE.U32 R12, R5, 0x4, R12 ;  /* 0x00000004050c7825 */ /* 0x001fca00078e000c */
[----:B---3--:R-:W3:Y:S01]  /*1d20*/  @P1 LDG.E.CONSTANT R0, desc[UR6][R12.64] ;  /* 0x000000060c001981 */ /* 0x008ee2000c1e9900 */
[----:B------:R-:W0:Y:S01]  /*1d30*/  S2UR UR5, SR_CgaCtaId ;  /* 0x00000000000579c3 */ /* 0x000e220000008800 */
[----:B------:R-:W-:Y:S01]  /*1d40*/  UMOV UR4, 0x400 ;  /* 0x0000040000047882 */ /* 0x000fe20000000000 */
[----:B------:R-:W-:Y:S01]  /*1d50*/  ISETP.GE.U32.AND P2, PT, R27, R10, PT ;  /* 0x0000000a1b00720c */ /* 0x000fe20003f46070 */
[----:B------:R-:W-:Y:S01]  /*1d60*/  BSSY.RECONVERGENT B0, `(.L_x_101) ;  /* 0x0000040000007945 */ /* 0x000fe20003800200 */
[----:B0-----:R-:W-:-:S06]  /*1d70*/  ULEA UR4, UR5, UR4, 0x18 ;  /* 0x0000000405047291 */ /* 0x001fcc000f8ec0ff */
[----:B------:R-:W-:-:S05]  /*1d80*/  @P1 LEA R3, R16, UR4, 0x2 ;  /* 0x0000000410031c11 */ /* 0x000fca000f8e10ff */
[----:B------:R-:W3:Y:S02]  /*1d90*/  @P1 LDS R7, [R3] ;  /* 0x0000000003071984 */ /* 0x000ee40000000800 */
[----:B---3--:R-:W-:Y:S02]  /*1da0*/  @P1 FADD R7, R0, -R7 ;  /* 0x8000000700071221 */ /* 0x008fe40000000000 */
[----:B------:R0:W-:Y:S02]  /*1db0*/  @P1 STS [R3], R0 ;  /* 0x0000000003001388 */ /* 0x0001e40000000800 */
[----:B------:R-:W-:-:S04]  /*1dc0*/  @P1 FADD R4, -R20, R7 ;  /* 0x0000000714041221 */ /* 0x000fc80000000100 */
[----:B------:R-:W-:Y:S01]  /*1dd0*/  @P1 FADD R11, R25, R4 ;  /* 0x00000004190b1221 */ /* 0x000fe20000000000 */
[----:B0-----:R-:W-:-:S03]  /*1de0*/  MOV R0, RZ ;  /* 0x000000ff00007202 */ /* 0x001fc60000000f00 */
[----:B------:R-:W-:Y:S01]  /*1df0*/  @P1 FMUL R28, R11, R6 ;  /* 0x000000060b1c1220 */ /* 0x000fe20000400000 */
[----:B------:R-:W-:Y:S01]  /*1e00*/  @P1 FADD R7, -R25, R11 ;  /* 0x0000000b19071221 */ /* 0x000fe20000000100 */
[----:B------:R-:W-:-:S03]  /*1e10*/  @P1 MOV R25, R11 ;  /* 0x0000000b00191202 */ /* 0x000fc60000000f00 */
[----:B------:R0:W-:Y:S01]  /*1e20*/  @P1 STS [UR4+0x2000], R28 ;  /* 0x0020001cff001988 */ /* 0x0001e20008000804 */
[----:B------:R-:W-:Y:S01]  /*1e30*/  @P1 FADD R20, -R4, R7 ;  /* 0x0000000704141221 */ /* 0x000fe20000000100 */
[----:B------:R-:W-:Y:S01]  /*1e40*/  @P1 IADD3 R7, PT, PT, R16, 0x1, RZ ;  /* 0x0000000110071810 */ /* 0x000fe20007ffe0ff */
[----:B------:R-:W-:Y:S03]  /*1e50*/  BAR.SYNC.DEFER_BLOCKING 0x0 ;  /* 0x0000000000007b1d */ /* 0x000fe60000010000 */
[----:B------:R-:W-:-:S04]  /*1e60*/  @P1 ISETP.NE.AND P0, PT, R7, R10, PT ;  /* 0x0000000a0700120c */ /* 0x000fc80003f05270 */
[----:B------:R-:W-:Y:S01]  /*1e70*/  @P1 SEL R16, R7, RZ, P0 ;  /* 0x000000ff07101207 */ /* 0x000fe20000000000 */
[----:B--2---:R-:W2:Y:S01]  /*1e80*/  LDS R9, [UR4+0x2000] ;  /* 0x00200004ff097984 */ /* 0x004ea20008000800 */
[----:B0-----:R-:W-:Y:S07]  /*1e90*/  @P2 BRA `(.L_x_102) ;  /* 0x0000000000b02947 */ /* 0x001fee0003800000 */
[C---:B------:R-:W-:Y:S01]  /*1ea0*/  LOP3.LUT R4, R19.reuse, 0x3, RZ, 0xc0, !PT ;  /* 0x0000000313047812 */ /* 0x040fe200078ec0ff */
[----:B------:R-:W-:Y:S01]  /*1eb0*/  BSSY.RECONVERGENT B1, `(.L_x_103) ;  /* 0x0000016000017945 */ /* 0x000fe20003800200 */
[----:B------:R-:W-:Y:S02]  /*1ec0*/  ISETP.GE.U32.AND P2, PT, R19, 0x3, PT ;  /* 0x000000031300780c */ /* 0x000fe40003f46070 */
[----:B------:R-:W-:Y:S02]  /*1ed0*/  ISETP.NE.AND P0, PT, R4, 0x3, PT ;  /* 0x000000030400780c */ /* 0x000fe40003f05270 */
[----:B------:R-:W-:Y:S02]  /*1ee0*/  MOV R0, RZ ;  /* 0x000000ff00007202 */ /* 0x000fe40000000f00 */
[----:B------:R-:W-:-:S09]  /*1ef0*/  MOV R3, R27 ;  /* 0x0000001b00037202 */ /* 0x000fd20000000f00 */
[----:B------:R-:W-:Y:S05]  /*1f00*/  @!P0 BRA `(.L_x_104) ;  /* 0x0000000000408947 */ /* 0x000fea0003800000 */
[----:B------:R-:W2:Y:S01]  /*1f10*/  LDS R0, [R18] ;  /* 0x0000000012007984 */ /* 0x000ea20000000800 */
[----:B------:R-:W-:Y:S02]  /*1f20*/  ISETP.NE.AND P0, PT, R4, RZ, PT ;  /* 0x000000ff0400720c */ /* 0x000fe40003f05270 */
[----:B------:R-:W-:Y:S01]  /*1f30*/  MOV R3, R21 ;  /* 0x0000001500037202 */ /* 0x000fe20000000f00 */
[----:B--2---:R-:W-:-:S04]  /*1f40*/  FADD R0, -R9, R0 ;  /* 0x0000000009007221 */ /* 0x004fc80000000100 */
[----:B------:R-:W-:-:S06]  /*1f50*/  FADD R0, RZ, |R0| ;  /* 0x40000000ff007221 */ /* 0x000fcc0000000000 */
[----:B------:R-:W-:Y:S05]  /*1f60*/  @!P0 BRA `(.L_x_104) ;  /* 0x0000000000288947 */ /* 0x000fea0003800000 */
[----:B------:R-:W-:Y:S02]  /*1f70*/  ISETP.NE.AND P0, PT, R4, 0x1, PT ;  /* 0x000000010400780c */ /* 0x000fe40003f05270 */
[----:B------:R-:W0:Y:S11]  /*1f80*/  LDS R4, [R14] ;  /* 0x000000000e047984 */ /* 0x000e360000000800 */
[----:B------:R-:W-:-:S05]  /*1f90*/  @P0 IMAD R7, R22, 0x4, R14 ;  /* 0x0000000416070824 */ /* 0x000fca00078e020e */
[----:B------:R-:W2:Y:S01]  /*1fa0*/  @P0 LDS R28, [R7] ;  /* 0x00000000071c0984 */ /* 0x000ea20000000800 */
[----:B0-----:R-:W-:-:S04]  /*1fb0*/  FADD R3, -R9, R4 ;  /* 0x0000000409037221 */ /* 0x001fc80000000100 */
[----:B------:R-:W-:Y:S01]  /*1fc0*/  FADD R0, R0, |R3| ;  /* 0x4000000300007221 */ /* 0x000fe20000000000 */
[----:B------:R-:W-:Y:S02]  /*1fd0*/  MOV R3, R17 ;  /* 0x0000001100037202 */ /* 0x000fe40000000f00 */
[----:B------:R-:W-:Y:S01]  /*1fe0*/  @P0 MOV R3, R2 ;  /* 0x0000000200030202 */ /* 0x000fe20000000f00 */
[----:B--2---:R-:W-:-:S04]  /*1ff0*/  @P0 FADD R11, -R9, R28 ;  /* 0x0000001c090b0221 */ /* 0x004fc80000000100 */
[----:B------:R-:W-:-:S07]  /*2000*/  @P0 FADD R0, R0, |R11| ;  /* 0x4000000b00000221 */ /* 0x000fce0000000000 */
.L_x_104:
[----:B------:R-:W-:Y:S05]  /*2010*/  BSYNC.RECONVERGENT B1 ;  /* 0x0000000000017941 */ /* 0x000fea0003800200 */
.L_x_103:
[----:B------:R-:W-:Y:S05]  /*2020*/  @!P2 BRA `(.L_x_102) ;  /* 0x00000000004ca947 */ /* 0x000fea0003800000 */
.L_x_105:
[----:B------:R-:W-:Y:S02]  /*2030*/  LEA R7, R3, UR4, 0x2 ;  /* 0x0000000403077c11 */ /* 0x000fe4000f8e10ff */
[C---:B------:R-:W-:Y:S02]  /*2040*/  LEA R3, R22.reuse, R3, 0x2 ;  /* 0x0000000316037211 */ /* 0x040fe400078e10ff */
[C---:B------:R-:W-:Y:S01]  /*2050*/  LEA R29, R22.reuse, R7, 0x2 ;  /* 0x00000007161d7211 */ /* 0x040fe200078e10ff */
[----:B------:R-:W2:Y:S01]  /*2060*/  LDS R4, [R7] ;  /* 0x0000000007047984 */ /* 0x000ea20000000800 */
[----:B------:R-:W-:Y:S01]  /*2070*/  ISETP.GE.AND P0, PT, R3, R10, PT ;  /* 0x0000000a0300720c */ /* 0x000fe20003f06270 */
[----:B--2---:R-:W-:Y:S01]  /*2080*/  FADD R11, -R9, R4 ;  /* 0x00000004090b7221 */ /* 0x004fe20000000100 */
[----:B------:R-:W-:-:S03]  /*2090*/  LEA R4, R22, R29, 0x2 ;  /* 0x0000001d16047211 */ /* 0x000fc600078e10ff */
[----:B------:R-:W-:Y:S02]  /*20a0*/  FADD R11, |R11|, R0 ;  /* 0x000000000b0b7221 */ /* 0x000fe40000000200 */
[----:B------:R-:W0:Y:S04]  /*20b0*/  LDS R0, [R29] ;  /* 0x000000001d007984 */ /* 0x000e280000000800 */
[----:B------:R-:W2:Y:S01]  /*20c0*/  LDS R28, [R4] ;  /* 0x00000000041c7984 */ /* 0x000ea20000000800 */
[----:B0-----:R-:W-:-:S04]  /*20d0*/  FADD R0, -R9, R0 ;  /* 0x0000000009007221 */ /* 0x001fc80000000100 */
[----:B------:R-:W-:Y:S01]  /*20e0*/  FADD R0, R11, |R0| ;  /* 0x400000000b007221 */ /* 0x000fe20000000000 */
[----:B------:R-:W-:Y:S01]  /*20f0*/  LEA R11, R22, R4, 0x2 ;  /* 0x00000004160b7211 */ /* 0x000fe200078e10ff */
[----:B--2---:R-:W-:-:S04]  /*2100*/  FADD R7, -R9, R28 ;  /* 0x0000001c09077221 */ /* 0x004fc80000000100 */
[----:B------:R-:W-:Y:S01]  /*2110*/  FADD R0, R0, |R7| ;  /* 0x4000000700007221 */ /* 0x000fe20000000000 */
[----:B------:R-:W0:Y:S02]  /*2120*/  LDS R11, [R11] ;  /* 0x000000000b0b7984 */ /* 0x000e240000000800 */
[----:B0-----:R-:W-:-:S04]  /*2130*/  FADD R7, -R9, R11 ;  /* 0x0000000b09077221 */ /* 0x001fc80000000100 */
[----:B------:R-:W-:Y:S01]  /*2140*/  FADD R0, R0, |R7| ;  /* 0x4000000700007221 */ /* 0x000fe20000000000 */
[----:B------:R-:W-:Y:S06]  /*2150*/  @!P0 BRA `(.L_x_105) ;  /* 0xfffffffc00b48947 */ /* 0x000fec000383ffff */
.L_x_102:
[----:B------:R-:W-:Y:S05]  /*2160*/  BSYNC.RECONVERGENT B0 ;  /* 0x0000000000007941 */ /* 0x000fea0003800200 */
.L_x_101:
[----:B------:R-:W0:Y:S01]  /*2170*/  SHFL.DOWN PT, R3, R0, 0x10, 0x1f ;  /* 0x0a001f0000037f89 */ /* 0x000e2200000e0000 */
[----:B------:R-:W-:Y:S01]  /*2180*/  ISETP.NE.AND P0, PT, R26, RZ, PT ;  /* 0x000000ff1a00720c */ /* 0x000fe20003f05270 */
[----:B------:R-:W-:Y:S01]  /*2190*/  BSSY B0, `(.L_x_106) ;  /* 0x000001e000007945 */ /* 0x000fe20003800000 */
[----:B0-----:R-:W-:-:S05]  /*21a0*/  FADD R3, R3, R0 ;  /* 0x0000000003037221 */ /* 0x001fca0000000000 */
[----:B------:R-:W0:Y:S02]  /*21b0*/  SHFL.DOWN PT, R4, R3, 0x8, 0x1f ;  /* 0x09001f0003047f89 */ /* 0x000e2400000e0000 */
[----:B0-----:R-:W-:Y:S01]  /*21c0*/  FADD R4, R3, R4 ;  /* 0x0000000403047221 */ /* 0x001fe20000000000 */
[----:B------:R-:W-:-:S04]  /*21d0*/  HFMA2 R3, -RZ, RZ, 0, 0 ;  /* 0x00000000ff037431 */ /* 0x000fc800000001ff */
[----:B------:R-:W0:Y:S02]  /*21e0*/  SHFL.DOWN PT, R7, R4, 0x4, 0x1f ;  /* 0x08801f0004077f89 */ /* 0x000e2400000e0000 */
[----:B0-----:R-:W-:-:S05]  /*21f0*/  FADD R7, R4, R7 ;  /* 0x0000000704077221 */ /* 0x001fca0000000000 */
[----:B------:R-:W0:Y:S02]  /*2200*/  SHFL.DOWN PT, R28, R7, 0x2, 0x1f ;  /* 0x08401f00071c7f89 */ /* 0x000e2400000e0000 */
[----:B0-----:R-:W-:-:S05]  /*2210*/  FADD R28, R7, R28 ;  /* 0x0000001c071c7221 */ /* 0x001fca0000000000 */
[----:B------:R-:W0:Y:S02]  /*2220*/  SHFL.DOWN PT, R11, R28, 0x1, 0x1f ;  /* 0x08201f001c0b7f89 */ /* 0x000e2400000e0000 */
[----:B0-----:R-:W-:-:S05]  /*2230*/  FADD R11, R28, R11 ;  /* 0x0000000b1c0b7221 */ /* 0x001fca0000000000 */
[----:B------:R0:W-:Y:S01]  /*2240*/  @!P0 STS [R24], R11 ;  /* 0x0000000b18008388 */ /* 0x0001e20000000800 */
[----:B------:R-:W-:Y:S01]  /*2250*/  BAR.SYNC.DEFER_BLOCKING 0x0 ;  /* 0x0000000000007b1d */ /* 0x000fe20000010000 */
[----:B------:R-:W-:-:S13]  /*2260*/  ISETP.GT.U32.AND P0, PT, R27, 0x1f, PT ;  /* 0x0000001f1b00780c */ /* 0x000fda0003f04070 */
[----:B0-----:R-:W-:Y:S05]  /*2270*/  @P0 BRA `(.L_x_107) ;  /* 0x00000000003c0947 */ /* 0x001fea0003800000 */
[----:B------:R-:W-:Y:S01]  /*2280*/  ISETP.GE.U32.AND P0, PT, R26, R15, PT ;  /* 0x0000000f1a00720c */ /* 0x000fe20003f06070 */
[----:B------:R-:W-:Y:S01]  /*2290*/  UMOV UR4, 0xffffffff ;  /* 0xffffffff00047882 */ /* 0x000fe20000000000 */
[----:B------:R-:W-:-:S11]  /*22a0*/  MOV R7, RZ ;  /* 0x000000ff00077202 */ /* 0x000fd60000000f00 */
[----:B------:R0:W3:Y:S01]  /*22b0*/  @!P0 LDS R7, [R23] ;  /* 0x0000000017078984 */ /* 0x0000e20000000800 */
[----:B------:R-:W-:Y:S05]  /*22c0*/  BRA.DIV UR4, `(.L_x_108) ;  /* 0x0000002a04107947 */ /* 0x000fea000b800000 */
[----:B---3--:R-:W3:Y:S02]  /*22d0*/  SHFL.DOWN PT, R11, R7, 0x10, 0x1f ;  /* 0x0a001f00070b7f89 */ /* 0x008ee400000e0000 */
[----:B---3--:R-:W-:-:S05]  /*22e0*/  FADD R28, R11, R7 ;  /* 0x000000070b1c7221 */ /* 0x008fca0000000000 */
[----:B------:R-:W3:Y:S02]  /*22f0*/  SHFL.DOWN PT, R11, R28, 0x8, 0x1f ;  /* 0x09001f001c0b7f89 */ /* 0x000ee400000e0000 */
[----:B---3--:R-:W-:-:S05]  /*2300*/  FADD R29, R28, R11 ;  /* 0x0000000b1c1d7221 */ /* 0x008fca0000000000 */
[----:B------:R-:W3:Y:S02]  /*2310*/  SHFL.DOWN PT, R11, R29, 0x4, 0x1f ;  /* 0x08801f001d0b7f89 */ /* 0x000ee400000e0000 */
[----:B---3--:R-:W-:-:S05]  /*2320*/  FADD R29, R29, R11 ;  /* 0x0000000b1d1d7221 */ /* 0x008fca0000000000 */
[----:B------:R-:W3:Y:S02]  /*2330*/  SHFL.DOWN PT, R11, R29, 0x2, 0x1f ;  /* 0x08401f001d0b7f89 */ /* 0x000ee400000e0000 */
[----:B---3--:R-:W-:-:S05]  /*2340*/  FADD R28, R29, R11 ;  /* 0x0000000b1d1c7221 */ /* 0x008fca0000000000 */
[----:B------:R3:W4:Y:S02]  /*2350*/  SHFL.DOWN PT, R11, R28, 0x1, 0x1f ;  /* 0x08201f001c0b7f89 */ /* 0x00072400000e0000 */
.L_x_152:
[----:B----4-:R-:W-:-:S07]  /*2360*/  FADD R3, R28, R11 ;  /* 0x0000000b1c037221 */ /* 0x010fce0000000000 */
.L_x_107:
[----:B------:R-:W-:Y:S05]  /*2370*/  BSYNC B0 ;  /* 0x0000000000007941 */ /* 0x000fea0003800000 */
.L_x_106:
[----:B------:R-:W-:Y:S05]  /*2380*/  @!P1 BRA `(.L_x_109) ;  /* 0x0000000000689947 */ /* 0x000fea0003800000 */
[----:B------:R-:W-:Y:S01]  /*2390*/  FMUL R3, R3, R6 ;  /* 0x0000000603037220 */ /* 0x000fe20000400000 */
[----:B------:R-:W-:Y:S01]  /*23a0*/  BSSY.RECONVERGENT B0, `(.L_x_110) ;  /* 0x0000014000007945 */ /* 0x000fe20003800200 */
[----:B------:R-:W-:Y:S02]  /*23b0*/  IMAD.MOV.U32 R7, RZ, RZ, RZ ;  /* 0x000000ffff077224 */ /* 0x000fe400078e00ff */
[----:B------:R-:W-:-:S05]  /*23c0*/  FMUL R3, R3, 0.014999999664723873138 ;  /* 0x3c75c28f03037820 */ /* 0x000fca0000400000 */
[----:B------:R-:W-:-:S13]  /*23d0*/  FSETP.NEU.AND P0, PT, R3, RZ, PT ;  /* 0x000000ff0300720b */ /* 0x000fda0003f0d000 */
[----:B------:R-:W-:Y:S05]  /*23e0*/  @!P0 BRA `(.L_x_111) ;  /* 0x00000000003c8947 */ /* 0x000fea0003800000 */
[----:B------:R-:W2:Y:S01]  /*23f0*/  LDG.E.CONSTANT R0, desc[UR6][R12.64] ;  /* 0x000000060c007981 */ /* 0x000ea2000c1e9900 */
[----:B------:R-:W4:Y:S01]  /*2400*/  MUFU.RCP R4, R3 ;  /* 0x0000000300047308 */ /* 0x000f220000001000 */
[----:B------:R-:W-:Y:S01]  /*2410*/  BSSY.RECONVERGENT B1, `(.L_x_111) ;  /* 0x000000c000017945 */ /* 0x000fe20003800200 */
[----:B----4-:R-:W-:-:S04]  /*2420*/  FFMA R7, -R3, R4, 1 ;  /* 0x3f80000003077423 */ /* 0x010fc80000000104 */
[----:B------:R-:W-:Y:S01]  /*2430*/  FFMA R7, R4, R7, R4 ;  /* 0x0000000704077223 */ /* 0x000fe20000000004 */
[----:B--2---:R-:W-:-:S04]  /*2440*/  FADD R0, R0, -R9 ;  /* 0x8000000900007221 */ /* 0x004fc80000000000 */
[----:B------:R-:W2:Y:S01]  /*2450*/  FCHK P0, R0, R3 ;  /* 0x0000000300007302 */ /* 0x000ea20000000000 */
[----:B------:R-:W-:-:S04]  /*2460*/  FFMA R4, R0, R7, RZ ;  /* 0x0000000700047223 */ /* 0x000fc800000000ff */
[----:B------:R-:W-:-:S04]  /*2470*/  FFMA R9, -R3, R4, R0 ;  /* 0x0000000403097223 */ /* 0x000fc80000000100 */
[----:B------:R-:W-:Y:S01]  /*2480*/  FFMA R7, R7, R9, R4 ;  /* 0x0000000907077223 */ /* 0x000fe20000000004 */
[----:B--2---:R-:W-:Y:S06]  /*2490*/  @!P0 BRA `(.L_x_112) ;  /* 0x00000000000c8947 */ /* 0x004fec0003800000 */
[----:B------:R-:W-:-:S07]  /*24a0*/  MOV R12, 0x24c0 ;  /* 0x000024c0000c7802 */ /* 0x000fce0000000f00 */
[----:B01-3--:R-:W-:Y:S05]  /*24b0*/  CALL.REL.NOINC `($__internal_3_$__cuda_sm3x_div_rn_noftz_f32_slowpath) ;  /* 0x0000002800e47944 */ /* 0x00bfea0003c00000 */
[----:B------:R-:W-:-:S07]  /*24c0*/  MOV R7, R0 ;  /* 0x0000000000077202 */ /* 0x000fce0000000f00 */
.L_x_112:
[----:B------:R-:W-:Y:S05]  /*24d0*/  BSYNC.RECONVERGENT B1 ;  /* 0x0000000000017941 */ /* 0x000fea0003800200 */
.L_x_111:
[----:B------:R-:W-:Y:S05]  /*24e0*/  BSYNC.RECONVERGENT B0 ;  /* 0x0000000000007941 */ /* 0x000fea0003800200 */
.L_x_110:
[----:B------:R-:W4:Y:S01]  /*24f0*/  LDC.64 R12, c[0x0][0x3a0] ;  /* 0x0000e800ff0c7b82 */ /* 0x000f220000000a00 */
[----:B------:R-:W-:-:S05]  /*2500*/  IADD3 R3, PT, PT, R8, R5, RZ ;  /* 0x0000000508037210 */ /* 0x000fca0007ffe0ff */
[----:B----4-:R-:W-:-:S05]  /*2510*/  IMAD.WIDE R12, R3, 0x4, R12 ;  /* 0x00000004030c7825 */ /* 0x010fca00078e020c */
[----:B------:R4:W-:Y:S02]  /*2520*/  STG.E desc[UR6][R12.64], R7 ;  /* 0x000000070c007986 */ /* 0x0009e4000c101906 */
.L_x_109:
[----:B------:R-:W-:Y:S05]  /*2530*/  WARPSYNC.ALL ;  /* 0x0000000000007948 */ /* 0x000fea0003800000 */
[----:B------:R-:W5:Y:S01]  /*2540*/  LDCU UR4, c[0x0][0x390] ;  /* 0x00007200ff0477ac */ /* 0x000f620008000800 */
[----:B------:R-:W-:Y:S01]  /*2550*/  IADD3 R5, PT, PT, R5, 0x1, RZ ;  /* 0x0000000105057810 */ /* 0x000fe20007ffe0ff */
[----:B------:R-:W-:Y:S03]  /*2560*/  BAR.SYNC.DEFER_BLOCKING 0x0 ;  /* 0x0000000000007b1d */ /* 0x000fe60000010000 */
[----:B-----5:R-:W-:-:S13]  /*2570*/  ISETP.GE.AND P0, PT, R5, UR4, PT ;  /* 0x0000000405007c0c */ /* 0x020fda000bf06270 */
[----:B------:R-:W-:Y:S05]  /*2580*/  @!P0 BRA `(.L_x_113) ;  /* 0xfffffff400dc8947 */ /* 0x000fea000383ffff */
[----:B------:R-:W-:Y:S05]  /*2590*/  EXIT ;  /* 0x000000000000794d */ /* 0x000fea0003800000 */
.L_x_73:
[----:B------:R-:W-:-:S13]  /*25a0*/  ISETP.NE.AND P0, PT, R27, RZ, PT ;  /* 0x000000ff1b00720c */ /* 0x000fda0003f05270 */
[----:B------:R-:W-:Y:S05]  /*25b0*/  @P0 EXIT ;  /* 0x000000000000094d */ /* 0x000fea0003800000 */
[----:B------:R-:W-:Y:S01]  /*25c0*/  HFMA2 R15, -RZ, RZ, 0, 0 ;  /* 0x00000000ff0f7431 */ /* 0x000fe200000001ff */
[C---:B------:R-:W-:Y:S01]  /*25d0*/  LOP3.LUT R18, R10.reuse, 0xf, RZ, 0xc0, !PT ;  /* 0x0000000f0a127812 */ /* 0x040fe200078ec0ff */
[----:B------:R-:W-:Y:S01]  /*25e0*/  UMOV UR4, URZ ;  /* 0x000000ff00047c82 */ /* 0x000fe20008000000 */
[----:B------:R-:W-:-:S07]  /*25f0*/  LOP3.LUT R7, R10, 0x7ffffff0, RZ, 0xc0, !PT ;  /* 0x7ffffff00a077812 */ /* 0x000fce00078ec0ff */
.L_x_114:
[----:B--2---:R-:W0:Y:S01]  /*2600*/  LDC.64 R2, c[0x0][0x380] ;  /* 0x0000e000ff027b82 */ /* 0x004e220000000a00 */
[----:B------:R-:W-:-:S05]  /*2610*/  IADD3 R13, PT, PT, R0, UR4, RZ ;  /* 0x00000004000d7c10 */ /* 0x000fca000fffe0ff */
[----:B0-----:R-:W-:-:S05]  /*2620*/  IMAD.WIDE.U32 R12, R13, 0x4, R2 ;  /* 0x000000040d0c7825 */ /* 0x001fca00078e0002 */
[----:B------:R-:W2:Y:S04]  /*2630*/  LDG.E.CONSTANT R26, desc[UR6][R12.64] ;  /* 0x000000060c1a7981 */ /* 0x000ea8000c1e9900 */
[----:B------:R-:W3:Y:S04]  /*2640*/  LDG.E.CONSTANT R25, desc[UR6][R12.64+0x4] ;  /* 0x000004060c197981 */ /* 0x000ee8000c1e9900 */
[----:B------:R-:W4:Y:S04]  /*2650*/  LDG.E.CONSTANT R24, desc[UR6][R12.64+0x8] ;  /* 0x000008060c187981 */ /* 0x000f28000c1e9900 */
[----:B------:R-:W5:Y:S04]  /*2660*/  LDG.E.CONSTANT R23, desc[UR6][R12.64+0xc] ;  /* 0x00000c060c177981 */ /* 0x000f68000c1e9900 */
[----:B------:R-:W5:Y:S04]  /*2670*/  LDG.E.CONSTANT R9, desc[UR6][R12.64+0x10] ;  /* 0x000010060c097981 */ /* 0x000f68000c1e9900 */
[----:B------:R-:W5:Y:S04]  /*2680*/  LDG.E.CONSTANT R22, desc[UR6][R12.64+0x14] ;  /* 0x000014060c167981 */ /* 0x000f68000c1e9900 */
[----:B------:R-:W5:Y:S04]  /*2690*/  LDG.E.CONSTANT R21, desc[UR6][R12.64+0x18] ;  /* 0x000018060c157981 */ /* 0x000f68000c1e9900 */
[----:B------:R-:W5:Y:S04]  /*26a0*/  LDG.E.CONSTANT R20, desc[UR6][R12.64+0x1c] ;  /* 0x00001c060c147981 */ /* 0x000f68000c1e9900 */
[----:B------:R-:W5:Y:S04]  /*26b0*/  LDG.E.CONSTANT R19, desc[UR6][R12.64+0x20] ;  /* 0x000020060c137981 */ /* 0x000f68000c1e9900 */
[----:B------:R-:W5:Y:S04]  /*26c0*/  LDG.E.CONSTANT R17, desc[UR6][R12.64+0x24] ;  /* 0x000024060c117981 */ /* 0x000f68000c1e9900 */
[----:B------:R-:W5:Y:S04]  /*26d0*/  LDG.E.CONSTANT R16, desc[UR6][R12.64+0x28] ;  /* 0x000028060c107981 */ /* 0x000f68000c1e9900 */
[----:B------:R-:W5:Y:S01]  /*26e0*/  LDG.E.CONSTANT R11, desc[UR6][R12.64+0x2c] ;  /* 0x00002c060c0b7981 */ /* 0x000f62000c1e9900 */
[----:B--2---:R-:W-:-:S03]  /*26f0*/  FADD R26, R26, R15 ;  /* 0x0000000f1a1a7221 */ /* 0x004fc60000000000 */
[----:B------:R-:W2:Y:S01]  /*2700*/  LDG.E.CONSTANT R15, desc[UR6][R12.64+0x30] ;  /* 0x000030060c0f7981 */ /* 0x000ea2000c1e9900 */
[----:B---3--:R-:W-:-:S03]  /*2710*/  FADD R27, R26, R25 ;  /* 0x000000191a1b7221 */ /* 0x008fc60000000000 */
[----:B------:R-:W3:Y:S01]  /*2720*/  LDG.E.CONSTANT R25, desc[UR6][R12.64+0x34] ;  /* 0x000034060c197981 */ /* 0x000ee2000c1e9900 */
[----:B----4-:R-:W-:-:S03]  /*2730*/  FADD R26, R27, R24 ;  /* 0x000000181b1a7221 */ /* 0x010fc60000000000 */
[----:B------:R-:W4:Y:S01]  /*2740*/  LDG.E.CONSTANT R24, desc[UR6][R12.64+0x38] ;  /* 0x000038060c187981 */ /* 0x000f22000c1e9900 */
[----:B-----5:R-:W-:-:S03]  /*2750*/  FADD R26, R26, R23 ;  /* 0x000000171a1a7221 */ /* 0x020fc60000000000 */
[----:B------:R-:W5:Y:S01]  /*2760*/  LDG.E.CONSTANT R23, desc[UR6][R12.64+0x3c] ;  /* 0x00003c060c177981 */ /* 0x000f62000c1e9900 */
[----:B------:R-:W-:Y:S01]  /*2770*/  UMOV UR5, UR4 ;  /* 0x0000000400057c82 */ /* 0x000fe20008000000 */
[----:B------:R-:W-:Y:S01]  /*2780*/  FADD R9, R26, R9 ;  /* 0x000000091a097221 */ /* 0x000fe20000000000 */
[----:B------:R-:W-:-:S03]  /*2790*/  UIADD3 UR4, UPT, UPT, UR4, 0x10, URZ ;  /* 0x0000001004047890 */ /* 0x000fc6000fffe0ff */
[----:B------:R-:W-:-:S03]  /*27a0*/  FADD R22, R9, R22 ;  /* 0x0000001609167221 */ /* 0x000fc60000000000 */
[----:B------:R-:W-:Y:S01]  /*27b0*/  ISETP.NE.AND P0, PT, R7, UR4, PT ;  /* 0x0000000407007c0c */ /* 0x000fe2000bf05270 */
[----:B------:R-:W-:-:S04]  /*27c0*/  FADD R21, R22, R21 ;  /* 0x0000001516157221 */ /* 0x000fc80000000000 */
[----:B------:R-:W-:-:S04]  /*27d0*/  FADD R20, R21, R20 ;  /* 0x0000001415147221 */ /* 0x000fc80000000000 */
[----:B------:R-:W-:-:S04]  /*27e0*/  FADD R20, R20, R19 ;  /* 0x0000001314147221 */ /* 0x000fc80000000000 */
[----:B------:R-:W-:-:S04]  /*27f0*/  FADD R17, R20, R17 ;  /* 0x0000001114117221 */ /* 0x000fc80000000000 */
[----:B------:R-:W-:-:S04]  /*2800*/  FADD R16, R17, R16 ;  /* 0x0000001011107221 */ /* 0x000fc80000000000 */
[----:B------:R-:W-:-:S04]  /*2810*/  FADD R16, R16, R11 ;  /* 0x0000000b10107221 */ /* 0x000fc80000000000 */
[----:B--2---:R-:W-:-:S04]  /*2820*/  FADD R16, R16, R15 ;  /* 0x0000000f10107221 */ /* 0x004fc80000000000 */
[----:B---3--:R-:W-:-:S04]  /*2830*/  FADD R25, R16, R25 ;  /* 0x0000001910197221 */ /* 0x008fc80000000000 */
[----:B----4-:R-:W-:-:S04]  /*2840*/  FADD R24, R25, R24 ;  /* 0x0000001819187221 */ /* 0x010fc80000000000 */
[----:B-----5:R-:W-:Y:S01]  /*2850*/  FADD R15, R24, R23 ;  /* 0x00000017180f7221 */ /* 0x020fe20000000000 */
[----:B------:R-:W-:Y:S06]  /*2860*/  @P0 BRA `(.L_x_114) ;  /* 0xfffffffc00640947 */ /* 0x000fec000383ffff */
[----:B------:R-:W-:-:S13]  /*2870*/  ISETP.NE.AND P0, PT, R18, RZ, PT ;  /* 0x000000ff1200720c */ /* 0x000fda0003f05270 */
[----:B------:R-:W-:Y:S05]  /*2880*/  @!P0 BRA `(.L_x_115) ;  /* 0x0000000000d88947 */ /* 0x000fea0003800000 */
[----:B------:R-:W-:Y:S02]  /*2890*/  ISETP.GE.U32.AND P1, PT, R18, 0x8, PT ;  /* 0x000000081200780c */ /* 0x000fe40003f26070 */
[----:B------:R-:W-:Y:S02]  /*28a0*/  LOP3.LUT R11, R10, 0x7, RZ, 0xc0, !PT ;  /* 0x000000070a0b7812 */ /* 0x000fe400078ec0ff */
[----:B------:R-:W-:Y:S02]  /*28b0*/  MOV R9, R7 ;  /* 0x0000000700097202 */ /* 0x000fe40000000f00 */
[----:B------:R-:W-:-:S07]  /*28c0*/  ISETP.NE.AND P2, PT, R11, RZ, PT ;  /* 0x000000ff0b00720c */ /* 0x000fce0003f45270 */
[----:B------:R-:W-:Y:S06]  /*28d0*/  @!P1 BRA `(.L_x_116) ;  /* 0x0000000000489947 */ /* 0x000fec0003800000 */
[----:B------:R-:W2:Y:S04]  /*28e0*/  LDG.E.CONSTANT R16, desc[UR6][R12.64+0x40] ;  /* 0x000040060c107981 */ /* 0x000ea8000c1e9900 */
[----:B------:R-:W3:Y:S04]  /*28f0*/  LDG.E.CONSTANT R9, desc[UR6][R12.64+0x44] ;  /* 0x000044060c097981 */ /* 0x000ee8000c1e9900 */
[----:B------:R-:W4:Y:S04]  /*2900*/  LDG.E.CONSTANT R20, desc[UR6][R12.64+0x48] ;  /* 0x000048060c147981 */ /* 0x000f28000c1e9900 */
[----:B------:R-:W5:Y:S04]  /*2910*/  LDG.E.CONSTANT R22, desc[UR6][R12.64+0x4c] ;  /* 0x00004c060c167981 */ /* 0x000f68000c1e9900 */
[----:B------:R-:W5:Y:S04]  /*2920*/  LDG.E.CONSTANT R24, desc[UR6][R12.64+0x50] ;  /* 0x000050060c187981 */ /* 0x000f68000c1e9900 */
[----:B------:R-:W5:Y:S04]  /*2930*/  LDG.E.CONSTANT R26, desc[UR6][R12.64+0x54] ;  /* 0x000054060c1a7981 */ /* 0x000f68000c1e9900 */
[----:B------:R-:W5:Y:S04]  /*2940*/  LDG.E.CONSTANT R28, desc[UR6][R12.64+0x58] ;  /* 0x000058060c1c7981 */ /* 0x000f68000c1e9900 */
[----:B------:R-:W5:Y:S01]  /*2950*/  LDG.E.CONSTANT R17, desc[UR6][R12.64+0x5c] ;  /* 0x00005c060c117981 */ /* 0x000f62000c1e9900 */
[----:B------:R-:W-:Y:S01]  /*2960*/  UIADD3 UR4, UPT, UPT, UR5, 0x18, URZ ;  /* 0x0000001805047890 */ /* 0x000fe2000fffe0ff */
[----:B--2---:R-:W-:-:S04]  /*2970*/  FADD R16, R15, R16 ;  /* 0x000000100f107221 */ /* 0x004fc80000000000 */
[----:B---3--:R-:W-:-:S04]  /*2980*/  FADD R9, R16, R9 ;  /* 0x0000000910097221 */ /* 0x008fc80000000000 */
[----:B----4-:R-:W-:-:S04]  /*2990*/  FADD R9, R9, R20 ;  /* 0x0000001409097221 */ /* 0x010fc80000000000 */
[----:B-----5:R-:W-:-:S04]  /*29a0*/  FADD R9, R9, R22 ;  /* 0x0000001609097221 */ /* 0x020fc80000000000 */
[----:B------:R-:W-:-:S04]  /*29b0*/  FADD R9, R9, R24 ;  /* 0x0000001809097221 */ /* 0x000fc80000000000 */
[----:B------:R-:W-:-:S04]  /*29c0*/  FADD R9, R9, R26 ;  /* 0x0000001a09097221 */ /* 0x000fc80000000000 */
[----:B------:R-:W-:Y:S01]  /*29d0*/  FADD R28, R9, R28 ;  /* 0x0000001c091c7221 */ /* 0x000fe20000000000 */
[----:B------:R-:W-:-:S03]  /*29e0*/  MOV R9, UR4 ;  /* 0x0000000400097c02 */ /* 0x000fc60008000f00 */
[----:B------:R-:W-:-:S07]  /*29f0*/  FADD R15, R28, R17 ;  /* 0x000000111c0f7221 */ /* 0x000fce0000000000 */
.L_x_116:
[----:B------:R-:W-:Y:S05]  /*2a00*/  @!P2 BRA `(.L_x_115) ;  /* 0x000000000078a947 */ /* 0x000fea0003800000 */
[----:B------:R-:W-:Y:S02]  /*2a10*/  ISETP.GE.U32.AND P1, PT, R11, 0x4, PT ;  /* 0x000000040b00780c */ /* 0x000fe40003f26070 */
[----:B------:R-:W-:-:S04]  /*2a20*/  LOP3.LUT R19, R10, 0x3, RZ, 0xc0, !PT ;  /* 0x000000030a137812 */ /* 0x000fc800078ec0ff */
[----:B------:R-:W-:-:S07]  /*2a30*/  ISETP.NE.AND P2, PT, R19, RZ, PT ;  /* 0x000000ff1300720c */ /* 0x000fce0003f45270 */
[----:B------:R-:W-:Y:S06]  /*2a40*/  @!P1 BRA `(.L_x_117) ;  /* 0x0000000000409947 */ /* 0x000fec0003800000 */
[----:B------:R-:W0:Y:S01]  /*2a50*/  LDC.64 R12, c[0x0][0x380] ;  /* 0x0000e000ff0c7b82 */ /* 0x000e220000000a00 */
[CC--:B------:R-:W-:Y:S02]  /*2a60*/  IADD3 R11, P1, PT, R9.reuse, R0.reuse, RZ ;  /* 0x00000000090b7210 */ /* 0x0c0fe40007f3e0ff */
[----:B------:R-:W-:-:S03]  /*2a70*/  IADD3 R17, PT, PT, R9, R0, RZ ;  /* 0x0000000009117210 */ /* 0x000fc60007ffe0ff */
[----:B------:R-:W-:Y:S02]  /*2a80*/  IMAD.X R20, RZ, RZ, RZ, P1 ;  /* 0x000000ffff147224 */ /* 0x000fe400008e06ff */
[----:B------:R-:W-:-:S06]  /*2a90*/  IMAD.WIDE.U32 R16, R17, 0x4, R2 ;  /* 0x0000000411107825 */ /* 0x000fcc00078e0002 */
[----:B------:R-:W2:Y:S01]  /*2aa0*/  LDG.E.CONSTANT R16, desc[UR6][R16.64] ;  /* 0x0000000610107981 */ /* 0x000ea2000c1e9900 */
[----:B0-----:R-:W-:-:S04]  /*2ab0*/  LEA R12, P1, R11, R12, 0x2 ;  /* 0x0000000c0b0c7211 */ /* 0x001fc800078210ff */
[----:B------:R-:W-:-:S05]  /*2ac0*/  LEA.HI.X R13, R11, R13, R20, 0x2, P1 ;  /* 0x0000000d0b0d7211 */ /* 0x000fca00008f1414 */
[----:B------:R-:W3:Y:S04]  /*2ad0*/  LDG.E.CONSTANT R20, desc[UR6][R12.64+0x4] ;  /* 0x000004060c147981 */ /* 0x000ee8000c1e9900 */
[----:B------:R-:W4:Y:S04]  /*2ae0*/  LDG.E.CONSTANT R22, desc[UR6][R12.64+0x8] ;  /* 0x000008060c167981 */ /* 0x000f28000c1e9900 */
[----:B------:R-:W5:Y:S01]  /*2af0*/  LDG.E.CONSTANT R24, desc[UR6][R12.64+0xc] ;  /* 0x00000c060c187981 */ /* 0x000f62000c1e9900 */
[----:B------:R-:W-:Y:S01]  /*2b00*/  IADD3 R9, PT, PT, R9, 0x4, RZ ;  /* 0x0000000409097810 */ /* 0x000fe20007ffe0ff */
[----:B--2---:R-:W-:-:S04]  /*2b10*/  FADD R15, R15, R16 ;  /* 0x000000100f0f7221 */ /* 0x004fc80000000000 */
[----:B---3--:R-:W-:-:S04]  /*2b20*/  FADD R15, R15, R20 ;  /* 0x000000140f0f7221 */ /* 0x008fc80000000000 */
[----:B----4-:R-:W-:-:S04]  /*2b30*/  FADD R15, R15, R22 ;  /* 0x000000160f0f7221 */ /* 0x010fc80000000000 */
[----:B-----5:R-:W-:-:S07]  /*2b40*/  FADD R15, R15, R24 ;  /* 0x000000180f0f7221 */ /* 0x020fce0000000000 */
.L_x_117:
[----:B------:R-:W-:Y:S05]  /*2b50*/  @!P2 BRA `(.L_x_115) ;  /* 0x000000000024a947 */ /* 0x000fea0003800000 */
[----:B------:R-:W-:-:S05]  /*2b60*/  UMOV UR4, URZ ;  /* 0x000000ff00047c82 */ /* 0x000fca0008000000 */
.L_x_118:
[----:B------:R-:W-:-:S05]  /*2b70*/  IADD3 R13, PT, PT, R9, R0, RZ ;  /* 0x00000000090d7210 */ /* 0x000fca0007ffe0ff */
[----:B------:R-:W-:-:S06]  /*2b80*/  IMAD.WIDE.U32 R12, R13, 0x4, R2 ;  /* 0x000000040d0c7825 */ /* 0x000fcc00078e0002 */
[----:B------:R-:W2:Y:S01]  /*2b90*/  LDG.E.CONSTANT R12, desc[UR6][R12.64] ;  /* 0x000000060c0c7981 */ /* 0x000ea2000c1e9900 */
[----:B------:R-:W-:Y:S01]  /*2ba0*/  UIADD3 UR4, UPT, UPT, UR4, 0x1, URZ ;  /* 0x0000000104047890 */ /* 0x000fe2000fffe0ff */
[----:B------:R-:W-:-:S05]  /*2bb0*/  IADD3 R9, PT, PT, R9, 0x1, RZ ;  /* 0x0000000109097810 */ /* 0x000fca0007ffe0ff */
[----:B------:R-:W-:Y:S01]  /*2bc0*/  ISETP.NE.AND P1, PT, R19, UR4, PT ;  /* 0x0000000413007c0c */ /* 0x000fe2000bf25270 */
[----:B--2---:R-:W-:-:S12]  /*2bd0*/  FADD R15, R12, R15 ;  /* 0x0000000f0c0f7221 */ /* 0x004fd80000000000 */
[----:B------:R-:W-:Y:S05]  /*2be0*/  @P1 BRA `(.L_x_118) ;  /* 0xfffffffc00e01947 */ /* 0x000fea000383ffff */
.L_x_115:
[----:B------:R-:W-:Y:S02]  /*2bf0*/  HFMA2 R11, -RZ, RZ, 0, 0 ;  /* 0x00000000ff0b7431 */ /* 0x000fe400000001ff */
[----:B------:R-:W-:Y:S01]  /*2c00*/  FMUL R16, R15, R6 ;  /* 0x000000060f107220 */ /* 0x000fe20000400000 */
[----:B------:R-:W-:Y:S01]  /*2c10*/  HFMA2 R17, -RZ, RZ, 0, 0 ;  /* 0x00000000ff117431 */ /* 0x000fe200000001ff */
[----:B------:R-:W-:-:S07]  /*2c20*/  MOV R9, RZ ;  /* 0x000000ff00097202 */ /* 0x000fce0000000f00 */
.L_x_119:
[----:B------:R-:W-:-:S05]  /*2c30*/  IADD3 R13, PT, PT, R9, R0, RZ ;  /* 0x00000000090d7210 */ /* 0x000fca0007ffe0ff */
[----:B------:R-:W-:-:S05]  /*2c40*/  IMAD.WIDE.U32 R12, R13, 0x4, R2 ;  /* 0x000000040d0c7825 */ /* 0x000fca00078e0002 */
        /* <DEDUP_REMOVED lines=8> */
[----:B--2---:R-:W-:-:S04]  /*2cd0*/  FADD R22, -R16, R22 ;  /* 0x0000001610167221 */ /* 0x004fc80000000100 */
[----:B------:R-:W-:Y:S01]  /*2ce0*/  FADD R24, |R22|, -R11 ;  /* 0x8000000b16187221 */ /* 0x000fe20000000200 */
[----:B---3--:R-:W-:Y:S01]  /*2cf0*/  FADD R20, -R16, R20 ;  /* 0x0000001410147221 */ /* 0x008fe20000000100 */
[----:B------:R-:W2:Y:S02]  /*2d00*/  LDG.E.CONSTANT R11, desc[UR6][R12.64+0x20] ;  /* 0x000020060c0b7981 */ /* 0x000ea4000c1e9900 */
[----:B------:R-:W-:-:S04]  /*2d10*/  FADD R22, R24, R17 ;  /* 0x0000001118167221 */ /* 0x000fc80000000000 */
[----:B------:R-:W-:-:S04]  /*2d20*/  FADD R17, R22, -R17 ;  /* 0x8000001116117221 */ /* 0x000fc80000000000 */
[----:B------:R-:W-:-:S04]  /*2d30*/  FADD R17, -R24, R17 ;  /* 0x0000001118117221 */ /* 0x000fc80000000100 */
[----:B------:R-:W-:-:S04]  /*2d40*/  FADD R17, -R17, |R20| ;  /* 0x4000001411117221 */ /* 0x000fc80000000100 */
[----:B------:R-:W-:-:S04]  /*2d50*/  FADD R20, R22, R17 ;  /* 0x0000001116147221 */ /* 0x000fc80000000000 */
[----:B------:R-:W-:Y:S01]  /*2d60*/  FADD R22, -R22, R20 ;  /* 0x0000001416167221 */ /* 0x000fe20000000100 */
[----:B----4-:R-:W-:-:S03]  /*2d70*/  FADD R29, -R16, R29 ;  /* 0x0000001d101d7221 */ /* 0x010fc60000000100 */
[----:B------:R-:W-:Y:S02]  /*2d80*/  FADD R22, -R17, R22 ;  /* 0x0000001611167221 */ /* 0x000fe40000000100 */
[----:B------:R-:W3:Y:S02]  /*2d90*/  LDG.E.CONSTANT R17, desc[UR6][R12.64+0x24] ;  /* 0x000024060c117981 */ /* 0x000ee4000c1e9900 */
[----:B------:R-:W-:-:S04]  /*2da0*/  FADD R22, -R22, |R29| ;  /* 0x4000001d16167221 */ /* 0x000fc80000000100 */
[----:B------:R-:W-:-:S04]  /*2db0*/  FADD R29, R20, R22 ;  /* 0x00000016141d7221 */ /* 0x000fc80000000000 */
[----:B------:R-:W-:Y:S01]  /*2dc0*/  FADD R20, -R20, R29 ;  /* 0x0000001d14147221 */ /* 0x000fe20000000100 */
[----:B-----5:R-:W-:-:S03]  /*2dd0*/  FADD R27, -R16, R27 ;  /* 0x0000001b101b7221 */ /* 0x020fc60000000100 */
[----:B------:R-:W-:-:S04]  /*2de0*/  FADD R20, -R22, R20 ;  /* 0x0000001416147221 */ /* 0x000fc80000000100 */
[----:B------:R-:W-:Y:S02]  /*2df0*/  FADD R22, -R20, |R27| ;  /* 0x4000001b14167221 */ /* 0x000fe40000000100 */
[----:B------:R-:W4:Y:S02]  /*2e00*/  LDG.E.CONSTANT R27, desc[UR6][R12.64+0x28] ;  /* 0x000028060c1b7981 */ /* 0x000f24000c1e9900 */
[----:B------:R-:W-:-:S04]  /*2e10*/  FADD R20, R29, R22 ;  /* 0x000000161d147221 */ /* 0x000fc80000000000 */
[----:B------:R-:W-:-:S04]  /*2e20*/  FADD R29, -R29, R20 ;  /* 0x000000141d1d7221 */ /* 0x000fc80000000100 */
[----:B------:R-:W-:Y:S01]  /*2e30*/  FADD R29, -R22, R29 ;  /* 0x0000001d161d7221 */ /* 0x000fe20000000100 */
[----:B------:R-:W-:Y:S02]  /*2e40*/  FADD R22, -R16, R25 ;  /* 0x0000001910167221 */ /* 0x000fe40000000100 */
[----:B------:R-:W5:Y:S02]  /*2e50*/  LDG.E.CONSTANT R25, desc[UR6][R12.64+0x2c] ;  /* 0x00002c060c197981 */ /* 0x000f64000c1e9900 */
[----:B------:R-:W-:-:S04]  /*2e60*/  FADD R22, -R29, |R22| ;  /* 0x400000161d167221 */ /* 0x000fc80000000100 */
[----:B------:R-:W-:-:S04]  /*2e70*/  FADD R29, R20, R22 ;  /* 0x00000016141d7221 */ /* 0x000fc80000000000 */
[----:B------:R-:W-:Y:S01]  /*2e80*/  FADD R20, -R20, R29 ;  /* 0x0000001d14147221 */ /* 0x000fe20000000100 */
[----:B------:R-:W-:-:S03]  /*2e90*/  FADD R23, -R16, R23 ;  /* 0x0000001710177221 */ /* 0x000fc60000000100 */
[----:B------:R-:W-:-:S04]  /*2ea0*/  FADD R20, -R22, R20 ;  /* 0x0000001416147221 */ /* 0x000fc80000000100 */
[----:B------:R-:W-:Y:S02]  /*2eb0*/  FADD R22, -R20, |R23| ;  /* 0x4000001714167221 */ /* 0x000fe40000000100 */
[----:B------:R-:W5:Y:S02]  /*2ec0*/  LDG.E.CONSTANT R23, desc[UR6][R12.64+0x30] ;  /* 0x000030060c177981 */ /* 0x000f64000c1e9900 */
[----:B------:R-:W-:-:S04]  /*2ed0*/  FADD R20, R29, R22 ;  /* 0x000000161d147221 */ /* 0x000fc80000000000 */
[----:B------:R-:W-:-:S04]  /*2ee0*/  FADD R29, -R29, R20 ;  /* 0x000000141d1d7221 */ /* 0x000fc80000000100 */
[----:B------:R-:W-:Y:S01]  /*2ef0*/  FADD R29, -R22, R29 ;  /* 0x0000001d161d7221 */ /* 0x000fe20000000100 */
[----:B------:R-:W-:Y:S02]  /*2f00*/  FADD R22, -R16, R21 ;  /* 0x0000001510167221 */ /* 0x000fe40000000100 */
[----:B------:R-:W5:Y:S02]  /*2f10*/  LDG.E.CONSTANT R21, desc[UR6][R12.64+0x34] ;  /* 0x000034060c157981 */ /* 0x000f64000c1e9900 */
[----:B------:R-:W-:-:S04]  /*2f20*/  FADD R22, -R29, |R22| ;  /* 0x400000161d167221 */ /* 0x000fc80000000100 */
[----:B------:R-:W-:Y:S01]  /*2f30*/  FADD R29, R20, R22 ;  /* 0x00000016141d7221 */ /* 0x000fe20000000000 */
[----:B------:R-:W-:-:S03]  /*2f40*/  FADD R19, -R16, R19 ;  /* 0x0000001310137221 */ /* 0x000fc60000000100 */
[----:B------:R-:W-:-:S04]  /*2f50*/  FADD R20, -R20, R29 ;  /* 0x0000001d14147221 */ /* 0x000fc80000000100 */
[----:B------:R-:W-:-:S04]  /*2f60*/  FADD R20, -R22, R20 ;  /* 0x0000001416147221 */ /* 0x000fc80000000100 */
[----:B------:R-:W-:Y:S02]  /*2f70*/  FADD R22, -R20, |R19| ;  /* 0x4000001314167221 */ /* 0x000fe40000000100 */
[----:B------:R-:W5:Y:S02]  /*2f80*/  LDG.E.CONSTANT R19, desc[UR6][R12.64+0x38] ;  /* 0x000038060c137981 */ /* 0x000f64000c1e9900 */
[----:B------:R-:W-:-:S04]  /*2f90*/  FADD R20, R29, R22 ;  /* 0x000000161d147221 */ /* 0x000fc80000000000 */
[----:B------:R-:W-:-:S04]  /*2fa0*/  FADD R29, -R29, R20 ;  /* 0x000000141d1d7221 */ /* 0x000fc80000000100 */
[----:B------:R-:W-:Y:S02]  /*2fb0*/  FADD R22, -R22, R29 ;  /* 0x0000001d16167221 */ /* 0x000fe40000000100 */
[----:B------:R-:W5:Y:S01]  /*2fc0*/  LDG.E.CONSTANT R29, desc[UR6][R12.64+0x3c] ;  /* 0x00003c060c1d7981 */ /* 0x000f62000c1e9900 */
        /* <DEDUP_REMOVED lines=10> */
[----:B----4-:R-:W-:-:S04]  /*3070*/  FADD R22, -R16, R27 ;  /* 0x0000001b10167221 */ /* 0x010fc80000000100 */
        /* <DEDUP_REMOVED lines=19> */
[----:B------:R-:W-:-:S04]  /*31b0*/  FADD R24, -R16, R19 ;  /* 0x0000001310187221 */ /* 0x000fc80000000100 */
[----:B------:R-:W-:Y:S01]  /*31c0*/  FADD R11, -R11, |R24| ;  /* 0x400000180b0b7221 */ /* 0x000fe20000000100 */
[----:B------:R-:W-:-:S03]  /*31d0*/  MOV R19, R9 ;  /* 0x0000000900137202 */ /* 0x000fc60000000f00 */
[----:B------:R-:W-:Y:S01]  /*31e0*/  FADD R21, R20, R11 ;  /* 0x0000000b14157221 */ /* 0x000fe20000000000 */
[----:B------:R-:W-:-:S03]  /*31f0*/  VIADD R9, R9, 0x10 ;  /* 0x0000001009097836 */ /* 0x000fc60000000000 */
[----:B------:R-:W-:Y:S01]  /*3200*/  FADD R20, -R20, R21 ;  /* 0x0000001514147221 */ /* 0x000fe20000000100 */
[----:B------:R-:W-:Y:S01]  /*3210*/  FADD R29, -R16, R29 ;  /* 0x0000001d101d7221 */ /* 0x000fe20000000100 */
[----:B------:R-:W-:Y:S02]  /*3220*/  ISETP.NE.AND P1, PT, R9, R7, PT ;  /* 0x000000070900720c */ /* 0x000fe40003f25270 */
[----:B------:R-:W-:-:S04]  /*3230*/  FADD R20, -R11, R20 ;  /* 0x000000140b147221 */ /* 0x000fc80000000100 */
[----:B------:R-:W-:-:S04]  /*3240*/  FADD R20, -R20, |R29| ;  /* 0x4000001d14147221 */ /* 0x000fc80000000100 */
[----:B------:R-:W-:-:S04]  /*3250*/  FADD R17, R21, R20 ;  /* 0x0000001415117221 */ /* 0x000fc80000000000 */
[----:B------:R-:W-:-:S04]  /*3260*/  FADD R11, -R21, R17 ;  /* 0x00000011150b7221 */ /* 0x000fc80000000100 */
[----:B------:R-:W-:Y:S01]  /*3270*/  FADD R11, -R20, R11 ;  /* 0x0000000b140b7221 */ /* 0x000fe20000000100 */
[----:B------:R-:W-:Y:S06]  /*3280*/  @P1 BRA `(.L_x_119) ;  /* 0xfffffff800681947 */ /* 0x000fec000383ffff */
[----:B------:R-:W-:Y:S05]  /*3290*/  @!P0 BRA `(.L_x_120) ;  /* 0x0000000400a88947 */ /* 0x000fea0003800000 */
[----:B------:R-:W-:Y:S02]  /*32a0*/  ISETP.GE.U32.AND P0, PT, R18, 0x8, PT ;  /* 0x000000081200780c */ /* 0x000fe40003f06070 */
[----:B------:R-:W-:-:S04]  /*32b0*/  LOP3.LUT R20, R10, 0x7, RZ, 0xc0, !PT ;  /* 0x000000070a147812 */ /* 0x000fc800078ec0ff */
        /* <DEDUP_REMOVED lines=9> */
[----:B------:R0:W5:Y:S01]  /*3350*/  LDG.E.CONSTANT R29, desc[UR6][R12.64+0x5c] ;  /* 0x00005c060c1d7981 */ /* 0x000162000c1e9900 */
[----:B--2---:R-:W-:-:S04]  /*3360*/  FADD R18, -R16, R18 ;  /* 0x0000001210127221 */ /* 0x004fc80000000100 */
[----:B------:R-:W-:-:S04]  /*3370*/  FADD R18, -R11, |R18| ;  /* 0x400000120b127221 */ /* 0x000fc80000000100 */
[----:B------:R-:W-:Y:S01]  /*3380*/  FADD R22, R17, R18 ;  /* 0x0000001211167221 */ /* 0x000fe20000000000 */
[----:B----4-:R-:W-:-:S03]  /*3390*/  FADD R25, -R16, R25 ;  /* 0x0000001910197221 */ /* 0x010fc60000000100 */
[----:B------:R-:W-:-:S04]  /*33a0*/  FADD R17, -R17, R22 ;  /* 0x0000001611117221 */ /* 0x000fc80000000100 */
[----:B------:R-:W-:Y:S01]  /*33b0*/  FADD R17, -R18, R17 ;  /* 0x0000001112117221 */ /* 0x000fe20000000100 */
[C---:B---3--:R-:W-:Y:S01]  /*33c0*/  FADD R18, -R16.reuse, R27 ;  /* 0x0000001b10127221 */ /* 0x048fe20000000100 */
[----:B-----5:R-:W-:-:S03]  /*33d0*/  FADD R21, -R16, R21 ;  /* 0x0000001510157221 */ /* 0x020fc60000000100 */
[----:B------:R-:W-:Y:S01]  /*33e0*/  FADD R17, -R17, |R18| ;  /* 0x4000001211117221 */ /* 0x000fe20000000100 */
[C---:B------:R-:W-:Y:S01]  /*33f0*/  FADD R18, -R16.reuse, R23 ;  /* 0x0000001710127221 */ /* 0x040fe20000000100 */
[----:B------:R-:W-:Y:S02]  /*3400*/  FADD R7, -R16, R7 ;  /* 0x0000000710077221 */ /* 0x000fe40000000100 */
[----:B------:R-:W-:-:S04]  /*3410*/  FADD R11, R22, R17 ;  /* 0x00000011160b7221 */ /* 0x000fc80000000000 */
[----:B------:R-:W-:-:S04]  /*3420*/  FADD R22, -R22, R11 ;  /* 0x0000000b16167221 */ /* 0x000fc80000000100 */
[----:B------:R-:W-:-:S04]  /*3430*/  FADD R22, -R17, R22 ;  /* 0x0000001611167221 */ /* 0x000fc80000000100 */
[----:B------:R-:W-:-:S04]  /*3440*/  FADD R22, -R22, |R25| ;  /* 0x4000001916167221 */ /* 0x000fc80000000100 */
[----:B0-----:R-:W-:-:S04]  /*3450*/  FADD R12, R11, R22 ;  /* 0x000000160b0c7221 */ /* 0x001fc80000000000 */
[----:B------:R-:W-:-:S04]  /*3460*/  FADD R11, -R11, R12 ;  /* 0x0000000c0b0b7221 */ /* 0x000fc80000000100 */
[----:B------:R-:W-:Y:S01]  /*3470*/  FADD R11, -R22, R11 ;  /* 0x0000000b160b7221 */ /* 0x000fe20000000100 */
        /* <DEDUP_REMOVED lines=14> */
[----:B------:R-:W-:Y:S01]  /*3560*/  FADD R18, -R18, |R7| ;  /* 0x4000000712127221 */ /* 0x000fe20000000100 */
[----:B------:R-:W-:-:S03]  /*3570*/  IADD3 R7, PT, PT, R19, 0x18, RZ ;  /* 0x0000001813077810 */ /* 0x000fc60007ffe0ff */
[----:B------:R-:W-:-:S04]  /*3580*/  FADD R12, R9, R18 ;  /* 0x00000012090c7221 */ /* 0x000fc80000000000 */
[----:B------:R-:W-:-:S04]  /*3590*/  FADD R9, -R9, R12 ;  /* 0x0000000c09097221 */ /* 0x000fc80000000100 */
[----:B------:R-:W-:-:S04]  /*35a0*/  FADD R9, -R18, R9 ;  /* 0x0000000912097221 */ /* 0x000fc80000000100 */
[----:B------:R-:W-:-:S04]  /*35b0*/  FADD R9, -R9, |R22| ;  /* 0x4000001609097221 */ /* 0x000fc80000000100 */
[----:B------:R-:W-:-:S04]  /*35c0*/  FADD R17, R12, R9 ;  /* 0x000000090c117221 */ /* 0x000fc80000000000 */
[----:B------:R-:W-:-:S04]  /*35d0*/  FADD R12, -R12, R17 ;  /* 0x000000110c0c7221 */ /* 0x000fc80000000100 */
[----:B------:R-:W-:-:S07]  /*35e0*/  FADD R11, -R9, R12 ;  /* 0x0000000c090b7221 */ /* 0x000fce0000000100 */
.L_x_121:
[----:B------:R-:W-:Y:S05]  /*35f0*/  @!P1 BRA `(.L_x_120) ;  /* 0x0000000000d09947 */ /* 0x000fea0003800000 */
[----:B------:R-:W-:Y:S02]  /*3600*/  ISETP.GE.U32.AND P0, PT, R20, 0x4, PT ;  /* 0x000000041400780c */ /* 0x000fe40003f06070 */
[----:B------:R-:W-:-:S04]  /*3610*/  LOP3.LUT R22, R10, 0x3, RZ, 0xc0, !PT ;  /* 0x000000030a167812 */ /* 0x000fc800078ec0ff */
[----:B------:R-:W-:-:S07]  /*3620*/  ISETP.NE.AND P1, PT, R22, RZ, PT ;  /* 0x000000ff1600720c */ /* 0x000fce0003f25270 */
[----:B------:R-:W-:Y:S06]  /*3630*/  @!P0 BRA `(.L_x_122) ;  /* 0x0000000000808947 */ /* 0x000fec0003800000 */
[----:B------:R-:W0:Y:S01]  /*3640*/  LDC.64 R12, c[0x0][0x380] ;  /* 0x0000e000ff0c7b82 */ /* 0x000e220000000a00 */
[----:B------:R-:W-:-:S05]  /*3650*/  IADD3 R19, PT, PT, R7, R0, RZ ;  /* 0x0000000007137210 */ /* 0x000fca0007ffe0ff */
[----:B------:R-:W-:Y:S01]  /*3660*/  IMAD.WIDE.U32 R18, R19, 0x4, R2 ;  /* 0x0000000413127825 */ /* 0x000fe200078e0002 */
[----:B------:R-:W-:-:S05]  /*3670*/  IADD3 R9, P0, PT, R7, R0, RZ ;  /* 0x0000000007097210 */ /* 0x000fca0007f1e0ff */
[----:B------:R-:W2:Y:S01]  /*3680*/  LDG.E.CONSTANT R19, desc[UR6][R18.64] ;  /* 0x0000000612137981 */ /* 0x000ea2000c1e9900 */
[----:B------:R-:W-:Y:S02]  /*3690*/  IADD3.X R20, PT, PT, RZ, RZ, RZ, P0, !PT ;  /* 0x000000ffff147210 */ /* 0x000fe400007fe4ff */
[----:B0-----:R-:W-:-:S04]  /*36a0*/  LEA R12, P0, R9, R12, 0x2 ;  /* 0x0000000c090c7211 */ /* 0x001fc800078010ff */
[----:B------:R-:W-:-:S05]  /*36b0*/  LEA.HI.X R13, R9, R13, R20, 0x2, P0 ;  /* 0x0000000d090d7211 */ /* 0x000fca00000f1414 */
[----:B------:R-:W3:Y:S04]  /*36c0*/  LDG.E.CONSTANT R23, desc[UR6][R12.64+0x4] ;  /* 0x000004060c177981 */ /* 0x000ee8000c1e9900 */
[----:B------:R-:W4:Y:S04]  /*36d0*/  LDG.E.CONSTANT R9, desc[UR6][R12.64+0x8] ;  /* 0x000008060c097981 */ /* 0x000f28000c1e9900 */
[----:B------:R-:W5:Y:S01]  /*36e0*/  LDG.E.CONSTANT R21, desc[UR6][R12.64+0xc] ;  /* 0x00000c060c157981 */ /* 0x000f62000c1e9900 */
[----:B------:R-:W-:Y:S01]  /*36f0*/  IADD3 R7, PT, PT, R7, 0x4, RZ ;  /* 0x0000000407077810 */ /* 0x000fe20007ffe0ff */
[----:B--2---:R-:W-:-:S04]  /*3700*/  FADD R20, -R16, R19 ;  /* 0x0000001310147221 */ /* 0x004fc80000000100 */
[----:B------:R-:W-:-:S04]  /*3710*/  FADD R20, -R11, |R20| ;  /* 0x400000140b147221 */ /* 0x000fc80000000100 */
[----:B------:R-:W-:-:S04]  /*3720*/  FADD R24, R17, R20 ;  /* 0x0000001411187221 */ /* 0x000fc80000000000 */
[----:B------:R-:W-:-:S04]  /*3730*/  FADD R17, -R17, R24 ;  /* 0x0000001811117221 */ /* 0x000fc80000000100 */
[----:B------:R-:W-:Y:S01]  /*3740*/  FADD R17, -R20, R17 ;  /* 0x0000001114117221 */ /* 0x000fe20000000100 */
[----:B---3--:R-:W-:-:S04]  /*3750*/  FADD R18, -R16, R23 ;  /* 0x0000001710127221 */ /* 0x008fc80000000100 */
[----:B------:R-:W-:Y:S01]  /*3760*/  FADD R17, -R17, |R18| ;  /* 0x4000001211117221 */ /* 0x000fe20000000100 */
[----:B----4-:R-:W-:-:S03]  /*3770*/  FADD R9, -R16, R9 ;  /* 0x0000000910097221 */ /* 0x010fc60000000100 */
[----:B------:R-:W-:Y:S01]  /*3780*/  FADD R11, R24, R17 ;  /* 0x00000011180b7221 */ /* 0x000fe20000000000 */
[----:B-----5:R-:W-:-:S03]  /*3790*/  FADD R18, -R16, R21 ;  /* 0x0000001510127221 */ /* 0x020fc60000000100 */
        /* <DEDUP_REMOVED lines=10> */
.L_x_122:
[----:B------:R-:W-:Y:S05]  /*3840*/  @!P1 BRA `(.L_x_120) ;  /* 0x00000000003c9947 */ /* 0x000fea0003800000 */
[----:B------:R-:W-:-:S05]  /*3850*/  UMOV UR4, URZ ;  /* 0x000000ff00047c82 */ /* 0x000fca0008000000 */
.L_x_123:
[----:B------:R-:W-:-:S05]  /*3860*/  IADD3 R13, PT, PT, R7, R0, RZ ;  /* 0x00000000070d7210 */ /* 0x000fca0007ffe0ff */
[----:B------:R-:W-:-:S06]  /*3870*/  IMAD.WIDE.U32 R12, R13, 0x4, R2 ;  /* 0x000000040d0c7825 */ /* 0x000fcc00078e0002 */
[----:B------:R-:W2:Y:S01]  /*3880*/  LDG.E.CONSTANT R13, desc[UR6][R12.64] ;  /* 0x000000060c0d7981 */ /* 0x000ea2000c1e9900 */
[----:B------:R-:W-:Y:S01]  /*3890*/  UIADD3 UR4, UPT, UPT, UR4, 0x1, URZ ;  /* 0x0000000104047890 */ /* 0x000fe2000fffe0ff */
[----:B------:R-:W-:-:S05]  /*38a0*/  IADD3 R7, PT, PT, R7, 0x1, RZ ;  /* 0x0000000107077810 */ /* 0x000fca0007ffe0ff */
[----:B------:R-:W-:Y:S01]  /*38b0*/  ISETP.NE.AND P0, PT, R22, UR4, PT ;  /* 0x0000000416007c0c */ /* 0x000fe2000bf05270 */
[----:B--2---:R-:W-:-:S04]  /*38c0*/  FADD R18, -R16, R13 ;  /* 0x0000000d10127221 */ /* 0x004fc80000000100 */
[----:B------:R-:W-:-:S04]  /*38d0*/  FADD R18, |R18|, -R11 ;  /* 0x8000000b12127221 */ /* 0x000fc80000000200 */
[----:B------:R-:W-:-:S04]  /*38e0*/  FADD R20, R18, R17 ;  /* 0x0000001112147221 */ /* 0x000fc80000000000 */
[----:B------:R-:W-:Y:S01]  /*38f0*/  FADD R11, R20, -R17 ;  /* 0x80000011140b7221 */ /* 0x000fe20000000000 */
[----:B------:R-:W-:-:S03]  /*3900*/  MOV R17, R20 ;  /* 0x0000001400117202 */ /* 0x000fc60000000f00 */
[----:B------:R-:W-:Y:S01]  /*3910*/  FADD R11, -R18, R11 ;  /* 0x0000000b120b7221 */ /* 0x000fe20000000100 */
[----:B------:R-:W-:Y:S06]  /*3920*/  @P0 BRA `(.L_x_123) ;  /* 0xfffffffc00cc0947 */ /* 0x000fec000383ffff */
[----:B------:R-:W-:-:S07]  /*3930*/  MOV R17, R20 ;  /* 0x0000001400117202 */ /* 0x000fce0000000f00 */
.L_x_120:
[----:B------:R-:W0:Y:S01]  /*3940*/  MUFU.RCP R3, R4 ;  /* 0x0000000400037308 */ /* 0x000e220000001000 */
[----:B------:R-:W-:Y:S02]  /*3950*/  UMOV UR4, 0x3c75c28f ;  /* 0x3c75c28f00047882 */ /* 0x000fe40000000000 */
[----:B------:R-:W-:-:S05]  /*3960*/  IMAD.U32 R7, RZ, RZ, UR4 ;  /* 0x00000004ff077e24 */ /* 0x000fca000f8e00ff */
[----:B------:R-:W1:Y:S01]  /*3970*/  FCHK P0, R7, R4 ;  /* 0x0000000407007302 */ /* 0x000e620000000000 */
[----:B0-----:R-:W-:-:S04]  /*3980*/  FFMA R2, -R4, R3, 1 ;  /* 0x3f80000004027423 */ /* 0x001fc80000000103 */
[----:B------:R-:W-:-:S04]  /*3990*/  FFMA R2, R3, R2, R3 ;  /* 0x0000000203027223 */ /* 0x000fc80000000003 */
[----:B------:R-:W-:-:S04]  /*39a0*/  FFMA R3, R2, 0.014999999664723873138, RZ ;  /* 0x3c75c28f02037823 */ /* 0x000fc800000000ff */
[----:B------:R-:W-:-:S04]  /*39b0*/  FFMA R0, -R4, R3, 0.014999999664723873138 ;  /* 0x3c75c28f04007423 */ /* 0x000fc80000000103 */
[----:B------:R-:W-:Y:S01]  /*39c0*/  FFMA R2, R2, R0, R3 ;  /* 0x0000000002027223 */ /* 0x000fe20000000003 */
[----:B-1----:R-:W-:Y:S06]  /*39d0*/  @!P0 BRA `(.L_x_124) ;  /* 0x0000000000148947 */ /* 0x002fec0003800000 */
[----:B------:R-:W-:Y:S01]  /*39e0*/  HFMA2 R0, -RZ, RZ, 1.1142578125, -3.279296875 ;  /* 0x3c75c28fff007431 */ /* 0x000fe200000001ff */
[----:B------:R-:W-:Y:S02]  /*39f0*/  MOV R3, R4 ;  /* 0x0000000400037202 */ /* 0x000fe40000000f00 */
[----:B------:R-:W-:-:S07]  /*3a00*/  MOV R12, 0x3a20 ;  /* 0x00003a20000c7802 */ /* 0x000fce0000000f00 */
[----:B------:R-:W-:Y:S05]  /*3a10*/  CALL.REL.NOINC `($__internal_3_$__cuda_sm3x_div_rn_noftz_f32_slowpath) ;  /* 0x00000014008c7944 */ /* 0x000fea0003c00000 */
[----:B------:R-:W-:-:S07]  /*3a20*/  MOV R2, R0 ;  /* 0x0000000000027202 */ /* 0x000fce0000000f00 */
.L_x_124:
[----:B------:R-:W-:Y:S01]  /*3a30*/  FFMA R17, R2, R17, RZ ;  /* 0x0000001102117223 */ /* 0x000fe200000000ff */
[----:B------:R-:W-:Y:S01]  /*3a40*/  BSSY.RECONVERGENT B0, `(.L_x_125) ;  /* 0x0000017000007945 */ /* 0x000fe20003800200 */
[----:B------:R-:W-:-:S03]  /*3a50*/  HFMA2 R3, -RZ, RZ, 0, 0 ;  /* 0x00000000ff037431 */ /* 0x000fc600000001ff */
[----:B------:R-:W-:-:S13]  /*3a60*/  FSETP.NEU.AND P0, PT, R17, RZ, PT ;  /* 0x000000ff1100720b */ /* 0x000fda0003f0d000 */
[----:B------:R-:W-:Y:S05]  /*3a70*/  @!P0 BRA `(.L_x_126) ;  /* 0x00000000004c8947 */ /* 0x000fea0003800000 */
[----:B------:R-:W0:Y:S02]  /*3a80*/  LDC.64 R12, c[0x0][0x380] ;  /* 0x0000e000ff0c7b82 */ /* 0x000e240000000a00 */
[----:B0-----:R-:W-:-:S04]  /*3a90*/  LEA R12, P0, R14, R12, 0x2 ;  /* 0x0000000c0e0c7211 */ /* 0x001fc800078010ff */
[----:B------:R-:W-:-:S06]  /*3aa0*/  LEA.HI.X R13, R14, R13, RZ, 0x2, P0 ;  /* 0x0000000d0e0d7211 */ /* 0x000fcc00000f14ff */
[----:B------:R-:W2:Y:S01]  /*3ab0*/  LDG.E.CONSTANT R13, desc[UR6][R12.64] ;  /* 0x000000060c0d7981 */ /* 0x000ea2000c1e9900 */
[----:B------:R-:W0:Y:S01]  /*3ac0*/  MUFU.RCP R3, R17 ;  /* 0x0000001100037308 */ /* 0x000e220000001000 */
[----:B------:R-:W-:Y:S01]  /*3ad0*/  BSSY.RECONVERGENT B1, `(.L_x_126) ;  /* 0x000000d000017945 */ /* 0x000fe20003800200 */
[----:B0-----:R-:W-:-:S04]  /*3ae0*/  FFMA R4, -R17, R3, 1 ;  /* 0x3f80000011047423 */ /* 0x001fc80000000103 */
[----:B------:R-:W-:Y:S01]  /*3af0*/  FFMA R3, R3, R4, R3 ;  /* 0x0000000403037223 */ /* 0x000fe20000000003 */
[----:B--2---:R-:W-:-:S04]  /*3b00*/  FADD R0, R13, -R16 ;  /* 0x800000100d007221 */ /* 0x004fc80000000000 */
[----:B------:R-:W0:Y:S01]  /*3b10*/  FCHK P0, R0, R17 ;  /* 0x0000001100007302 */ /* 0x000e220000000000 */
[----:B------:R-:W-:-:S04]  /*3b20*/  FFMA R4, R0, R3, RZ ;  /* 0x0000000300047223 */ /* 0x000fc800000000ff */
[----:B------:R-:W-:-:S04]  /*3b30*/  FFMA R7, -R17, R4, R0 ;  /* 0x0000000411077223 */ /* 0x000fc80000000100 */
[----:B------:R-:W-:Y:S01]  /*3b40*/  FFMA R3, R3, R7, R4 ;  /* 0x0000000703037223 */ /* 0x000fe20000000004 */
[----:B0-----:R-:W-:Y:S06]  /*3b50*/  @!P0 BRA `(.L_x_127) ;  /* 0x0000000000108947 */ /* 0x001fec0003800000 */
[----:B------:R-:W-:Y:S02]  /*3b60*/  MOV R3, R17 ;  /* 0x0000001100037202 */ /* 0x000fe40000000f00 */
[----:B------:R-:W-:-:S07]  /*3b70*/  MOV R12, 0x3b90 ;  /* 0x00003b90000c7802 */ /* 0x000fce0000000f00 */
[----:B------:R-:W-:Y:S05]  /*3b80*/  CALL.REL.NOINC `($__internal_3_$__cuda_sm3x_div_rn_noftz_f32_slowpath) ;  /* 0x0000001400307944 */ /* 0x000fea0003c00000 */
[----:B------:R-:W-:-:S07]  /*3b90*/  MOV R3, R0 ;  /* 0x0000000000037202 */ /* 0x000fce0000000f00 */
.L_x_127:
[----:B------:R-:W-:Y:S05]  /*3ba0*/  BSYNC.RECONVERGENT B1 ;  /* 0x0000000000017941 */ /* 0x000fea0003800200 */
.L_x_126:
[----:B------:R-:W-:Y:S05]  /*3bb0*/  BSYNC.RECONVERGENT B0 ;  /* 0x0000000000007941 */ /* 0x000fea0003800200 */
.L_x_125:
[----:B------:R-:W0:Y:S01]  /*3bc0*/  LDC.64 R12, c[0x0][0x3a0] ;  /* 0x0000e800ff0c7b82 */ /* 0x000e220000000a00 */
[----:B------:R-:W1:Y:S01]  /*3bd0*/  LDCU UR4, c[0x0][0x390] ;  /* 0x00007200ff0477ac */ /* 0x000e620008000800 */
[----:B------:R-:W-:-:S04]  /*3be0*/  IADD3 R0, P0, PT, R8, R5, RZ ;  /* 0x0000000508007210 */ /* 0x000fc80007f1e0ff */
[----:B------:R-:W-:Y:S02]  /*3bf0*/  LEA.HI.X.SX32 R4, R8, RZ, 0x1, P0 ;  /* 0x000000ff08047211 */ /* 0x000fe400000f0eff */
[----:B-1----:R-:W-:Y:S02]  /*3c00*/  ISETP.GE.AND P1, PT, R5, UR4, PT ;  /* 0x0000000405007c0c */ /* 0x002fe4000bf26270 */
[----:B0-----:R-:W-:-:S04]  /*3c10*/  LEA R12, P0, R0, R12, 0x2 ;  /* 0x0000000c000c7211 */ /* 0x001fc800078010ff */
[----:B------:R-:W-:-:S05]  /*3c20*/  LEA.HI.X R13, R0, R13, R4, 0x2, P0 ;  /* 0x0000000d000d7211 */ /* 0x000fca00000f1404 */
[----:B------:R0:W-:Y:S02]  /*3c30*/  STG.E desc[UR6][R12.64+-0x4], R3 ;  /* 0xfffffc030c007986 */ /* 0x0001e4000c101906 */
[----:B------:R-:W-:Y:S05]  /*3c40*/  @P1 EXIT ;  /* 0x000000000000194d */ /* 0x000fea0003800000 */
[----:B------:R-:W1:Y:S01]  /*3c50*/  LDC.64 R18, c[0x0][0x380] ;  /* 0x0000e000ff127b82 */ /* 0x000e620000000a00 */
[C---:B0-----:R-:W-:Y:S01]  /*3c60*/  IMAD.WIDE R12, R10.reuse, 0x4, RZ ;  /* 0x000000040a0c7825 */ /* 0x041fe200078e02ff */
[C---:B------:R-:W-:Y:S02]  /*3c70*/  LOP3.LUT R17, R10.reuse, 0x7ffffff8, RZ, 0xc0, !PT ;  /* 0x7ffffff80a117812 */ /* 0x040fe400078ec0ff */
[----:B------:R-:W-:Y:S02]  /*3c80*/  LOP3.LUT R14, R10, 0x7, RZ, 0xc0, !PT ;  /* 0x000000070a0e7812 */ /* 0x000fe400078ec0ff */
[----:B------:R-:W-:Y:S02]  /*3c90*/  IADD3 R16, PT, PT, -R17, RZ, RZ ;  /* 0x000000ff11107210 */ /* 0x000fe40007ffe1ff */
[----:B-1----:R-:W-:-:S04]  /*3ca0*/  IADD3 R18, P0, PT, -R12, R18, RZ ;  /* 0x000000120c127210 */ /* 0x002fc80007f1e1ff */
[----:B------:R-:W-:-:S09]  /*3cb0*/  IADD3.X R19, PT, PT, ~R13, R19, RZ, P0, !PT ;  /* 0x000000130d137210 */ /* 0x000fd200007fe5ff */
.L_x_134:
[----:B0-----:R-:W0:Y:S01]  /*3cc0*/  LDC.64 R20, c[0x0][0x380] ;  /* 0x0000e000ff147b82 */ /* 0x001e220000000a00 */
[C---:B------:R-:W-:Y:S02]  /*3cd0*/  IMAD.IADD R9, R5.reuse, 0x1, -R10 ;  /* 0x0000000105097824 */ /* 0x040fe400078e0a0a */
[----:B0-----:R-:W-:-:S04]  /*3ce0*/  IMAD.WIDE.U32 R24, R5, 0x4, R20 ;  /* 0x0000000405187825 */ /* 0x001fc800078e0014 */
[C---:B------:R-:W-:Y:S01]  /*3cf0*/  IMAD.WIDE R12, R9.reuse, 0x4, R20 ;  /* 0x00000004090c7825 */ /* 0x040fe200078e0214 */
[----:B------:R0:W2:Y:S04]  /*3d00*/  LDG.E.CONSTANT R0, desc[UR6][R24.64] ;  /* 0x0000000618007981 */ /* 0x0000a8000c1e9900 */
[----:B------:R-:W3:Y:S01]  /*3d10*/  LDG.E.CONSTANT R4, desc[UR6][R12.64] ;  /* 0x000000060c047981 */ /* 0x000ee2000c1e9900 */
[----:B------:R-:W-:Y:S01]  /*3d20*/  IADD3 R9, PT, PT, R9, 0x1, RZ ;  /* 0x0000000109097810 */ /* 0x000fe20007ffe0ff */
[----:B------:R-:W-:-:S04]  /*3d30*/  IMAD.WIDE R22, R5, 0x4, R18 ;  /* 0x0000000405167825 */ /* 0x000fc800078e0212 */
[----:B------:R-:W-:Y:S01]  /*3d40*/  HFMA2 R3, -RZ, RZ, 0, 0 ;  /* 0x00000000ff037431 */ /* 0x000fe200000001ff */
[----:B------:R-:W-:Y:S01]  /*3d50*/  SHF.R.S32.HI R11, RZ, 0x1f, R9 ;  /* 0x0000001fff0b7819 */ /* 0x000fe20000011409 */
[----:B------:R-:W-:Y:S01]  /*3d60*/  IMAD.WIDE R20, R9, 0x4, R20 ;  /* 0x0000000409147825 */ /* 0x000fe200078e0214 */
[----:B------:R-:W-:Y:S02]  /*3d70*/  IADD3 R22, P0, PT, R22, 0x4, RZ ;  /* 0x0000000416167810 */ /* 0x000fe40007f1e0ff */
[----:B0-----:R-:W-:Y:S02]  /*3d80*/  MOV R24, RZ ;  /* 0x000000ff00187202 */ /* 0x001fe40000000f00 */
[----:B------:R-:W-:Y:S02]  /*3d90*/  IADD3 R20, P1, PT, R20, 0x10, RZ ;  /* 0x0000001014147810 */ /* 0x000fe40007f3e0ff */
[----:B------:R-:W-:Y:S02]  /*3da0*/  IADD3.X R23, PT, PT, RZ, R23, RZ, P0, !PT ;  /* 0x00000017ff177210 */ /* 0x000fe400007fe4ff */
[----:B------:R-:W-:-:S02]  /*3db0*/  IADD3.X R21, PT, PT, RZ, R21, RZ, P1, !PT ;  /* 0x00000015ff157210 */ /* 0x000fc40000ffe4ff */
[----:B------:R-:W-:Y:S01]  /*3dc0*/  MOV R25, R16 ;  /* 0x0000001000197202 */ /* 0x000fe20000000f00 */
[----:B--2---:R-:W-:-:S04]  /*3dd0*/  FADD R15, R0, R15 ;  /* 0x0000000f000f7221 */ /* 0x004fc80000000000 */
[----:B---3--:R-:W-:Y:S01]  /*3de0*/  FADD R15, R15, -R4 ;  /* 0x800000040f0f7221 */ /* 0x008fe20000000000 */
[----:B------:R-:W-:-:S03]  /*3df0*/  HFMA2 R4, -RZ, RZ, 0, 0 ;  /* 0x00000000ff047431 */ /* 0x000fc600000001ff */
[----:B------:R-:W-:-:S07]  /*3e00*/  FMUL R7, R15, R6 ;  /* 0x000000060f077220 */ /* 0x000fce0000400000 */
.L_x_128:
[----:B------:R-:W2:Y:S04]  /*3e10*/  LDG.E.CONSTANT R29, desc[UR6][R22.64] ;  /* 0x00000006161d7981 */ /* 0x000ea8000c1e9900 */
[----:B------:R-:W3:Y:S04]  /*3e20*/  LDG.E.CONSTANT R27, desc[UR6][R20.64+-0xc] ;  /* 0xfffff406141b7981 */ /* 0x000ee8000c1e9900 */
[----:B------:R-:W4:Y:S04]  /*3e30*/  LDG.E.CONSTANT R28, desc[UR6][R20.64+-0x8] ;  /* 0xfffff806141c7981 */ /* 0x000f28000c1e9900 */
[----:B------:R-:W5:Y:S01]  /*3e40*/  LDG.E.CONSTANT R26, desc[UR6][R20.64+-0x4] ;  /* 0xfffffc06141a7981 */ /* 0x000f62000c1e9900 */
[----:B--2---:R-:W-:-:S04]  /*3e50*/  FADD R29, -R7, R29 ;  /* 0x0000001d071d7221 */ /* 0x004fc80000000100 */
[----:B------:R-:W-:Y:S01]  /*3e60*/  FADD R29, |R29|, -R4 ;  /* 0x800000041d1d7221 */ /* 0x000fe20000000200 */
[----:B---3--:R-:W-:-:S03]  /*3e70*/  FADD R27, -R7, R27 ;  /* 0x0000001b071b7221 */ /* 0x008fc60000000100 */
[----:B------:R-:W-:-:S04]  /*3e80*/  FADD R4, R29, R3 ;  /* 0x000000031d047221 */ /* 0x000fc80000000000 */
[----:B------:R-:W-:Y:S01]  /*3e90*/  FADD R3, R4, -R3 ;  /* 0x8000000304037221 */ /* 0x000fe20000000000 */
[----:B-----5:R-:W-:-:S03]  /*3ea0*/  FADD R26, -R7, R26 ;  /* 0x0000001a071a7221 */ /* 0x020fc60000000100 */
[----:B------:R-:W-:Y:S02]  /*3eb0*/  FADD R3, -R29, R3 ;  /* 0x000000031d037221 */ /* 0x000fe40000000100 */
[----:B------:R-:W2:Y:S02]  /*3ec0*/  LDG.E.CONSTANT R29, desc[UR6][R20.64] ;  /* 0x00000006141d7981 */ /* 0x000ea4000c1e9900 */
[----:B------:R-:W-:-:S04]  /*3ed0*/  FADD R27, -R3, |R27| ;  /* 0x4000001b031b7221 */ /* 0x000fc80000000100 */
[----:B------:R-:W-:-:S04]  /*3ee0*/  FADD R3, R4, R27 ;  /* 0x0000001b04037221 */ /* 0x000fc80000000000 */
[----:B------:R-:W-:-:S04]  /*3ef0*/  FADD R4, -R4, R3 ;  /* 0x0000000304047221 */ /* 0x000fc80000000100 */
[----:B------:R-:W-:Y:S01]  /*3f00*/  FADD R4, -R27, R4 ;  /* 0x000000041b047221 */ /* 0x000fe20000000100 */
[----:B----4-:R-:W-:-:S04]  /*3f10*/  FADD R27, -R7, R28 ;  /* 0x0000001c071b7221 */ /* 0x010fc80000000100 */
[----:B------:R-:W-:-:S04]  /*3f20*/  FADD R28, -R4, |R27| ;  /* 0x4000001b041c7221 */ /* 0x000fc80000000100 */
[----:B------:R-:W-:-:S04]  /*3f30*/  FADD R4, R3, R28 ;  /* 0x0000001c03047221 */ /* 0x000fc80000000000 */
[----:B------:R-:W-:-:S04]  /*3f40*/  FADD R3, -R3, R4 ;  /* 0x0000000403037221 */ /* 0x000fc80000000100 */
[----:B------:R-:W-:Y:S02]  /*3f50*/  FADD R3, -R28, R3 ;  /* 0x000000031c037221 */ /* 0x000fe40000000100 */
[----:B------:R-:W3:Y:S02]  /*3f60*/  LDG.E.CONSTANT R28, desc[UR6][R20.64+0x4] ;  /* 0x00000406141c7981 */ /* 0x000ee4000c1e9900 */
[----:B------:R-:W-:Y:S02]  /*3f70*/  FADD R27, -R3, |R26| ;  /* 0x4000001a031b7221 */ /* 0x000fe40000000100 */
[----:B------:R-:W4:Y:S02]  /*3f80*/  LDG.E.CONSTANT R26, desc[UR6][R20.64+0x8] ;  /* 0x00000806141a7981 */ /* 0x000f24000c1e9900 */
[----:B------:R-:W-:-:S04]  /*3f90*/  FADD R3, R4, R27 ;  /* 0x0000001b04037221 */ /* 0x000fc80000000000 */
[----:B------:R-:W-:-:S04]  /*3fa0*/  FADD R4, -R4, R3 ;  /* 0x0000000304047221 */ /* 0x000fc80000000100 */
[----:B------:R-:W-:Y:S02]  /*3fb0*/  FADD R27, -R27, R4 ;  /* 0x000000041b1b7221 */ /* 0x000fe40000000100 */
[----:B------:R0:W5:Y:S01]  /*3fc0*/  LDG.E.CONSTANT R4, desc[UR6][R20.64+0xc] ;  /* 0x00000c0614047981 */ /* 0x000162000c1e9900 */
[----:B------:R-:W-:-:S04]  /*3fd0*/  IADD3 R25, PT, PT, R25, 0x8, RZ ;  /* 0x0000000819197810 */ /* 0x000fc80007ffe0ff */
[----:B------:R-:W-:Y:S02]  /*3fe0*/  ISETP.NE.AND P0, PT, R25, RZ, PT ;  /* 0x000000ff1900720c */ /* 0x000fe40003f05270 */
[----:B------:R-:W-:Y:S02]  /*3ff0*/  IADD3 R22, P1, PT, R22, 0x20, RZ ;  /* 0x0000002016167810 */ /* 0x000fe40007f3e0ff */
[----:B0-----:R-:W-:Y:S02]  /*4000*/  IADD3 R20, P2, PT, R20, 0x20, RZ ;  /* 0x0000002014147810 */ /* 0x001fe40007f5e0ff */
[----:B------:R-:W-:Y:S02]  /*4010*/  IADD3 R24, PT, PT, R24, 0x8, RZ ;  /* 0x0000000818187810 */ /* 0x000fe40007ffe0ff */
[----:B------:R-:W-:Y:S01]  /*4020*/  IADD3.X R23, PT, PT, RZ, R23, RZ, P1, !PT ;  /* 0x00000017ff177210 */ /* 0x000fe20000ffe4ff */
[----:B------:R-:W-:Y:S02]  /*4030*/  IMAD.X R21, RZ, RZ, R21, P2 ;  /* 0x000000ffff157224 */ /* 0x000fe400010e0615 */
        /* <DEDUP_REMOVED lines=20> */
[----:B------:R-:W-:Y:S06]  /*4180*/  @P0 BRA `(.L_x_128) ;  /* 0xfffffffc00200947 */ /* 0x000fec000383ffff */
[----:B------:R-:W-:-:S13]  /*4190*/  ISETP.NE.AND P0, PT, R14, RZ, PT ;  /* 0x000000ff0e00720c */ /* 0x000fda0003f05270 */
[----:B------:R-:W-:Y:S05]  /*41a0*/  @!P0 BRA `(.L_x_129) ;  /* 0x0000000000e88947 */ /* 0x000fea0003800000 */
[----:B------:R-:W-:Y:S02]  /*41b0*/  IADD3 R22, PT, PT, R14, -0x1, RZ ;  /* 0xffffffff0e167810 */ /* 0x000fe40007ffe0ff */
[----:B------:R-:W-:Y:S02]  /*41c0*/  MOV R25, R17 ;  /* 0x0000001100197202 */ /* 0x000fe40000000f00 */
[----:B------:R-:W-:-:S13]  /*41d0*/  ISETP.GE.U32.AND P0, PT, R22, 0x3, PT ;  /* 0x000000031600780c */ /* 0x000fda0003f06070 */
[----:B------:R-:W-:Y:S05]  /*41e0*/  @!P0 BRA `(.L_x_130) ;  /* 0x0000000000648947 */ /* 0x000fea0003800000 */
[----:B------:R-:W2:Y:S04]  /*41f0*/  LDG.E.CONSTANT R23, desc[UR6][R20.64+-0x10] ;  /* 0xfffff00614177981 */ /* 0x000ea8000c1e9900 */
[----:B------:R-:W3:Y:S04]  /*4200*/  LDG.E.CONSTANT R26, desc[UR6][R20.64+-0xc] ;  /* 0xfffff406141a7981 */ /* 0x000ee8000c1e9900 */
[----:B------:R-:W4:Y:S04]  /*4210*/  LDG.E.CONSTANT R22, desc[UR6][R20.64+-0x8] ;  /* 0xfffff80614167981 */ /* 0x000f28000c1e9900 */
[----:B------:R-:W5:Y:S01]  /*4220*/  LDG.E.CONSTANT R28, desc[UR6][R20.64+-0x4] ;  /* 0xfffffc06141c7981 */ /* 0x000f62000c1e9900 */
[----:B------:R-:W-:Y:S01]  /*4230*/  IADD3 R25, PT, PT, R24, 0x4, RZ ;  /* 0x0000000418197810 */ /* 0x000fe20007ffe0ff */
[----:B--2---:R-:W-:-:S04]  /*4240*/  FADD R23, -R7, R23 ;  /* 0x0000001707177221 */ /* 0x004fc80000000100 */
[----:B------:R-:W-:Y:S01]  /*4250*/  FADD R4, -R4, |R23| ;  /* 0x4000001704047221 */ /* 0x000fe20000000100 */
[----:B---3--:R-:W-:-:S03]  /*4260*/  FADD R26, -R7, R26 ;  /* 0x0000001a071a7221 */ /* 0x008fc60000000100 */
        /* <DEDUP_REMOVED lines=17> */
.L_x_130:
[----:B------:R-:W-:-:S13]  /*4380*/  LOP3.LUT P0, R20, R10, 0x3, RZ, 0xc0, !PT ;  /* 0x000000030a147812 */ /* 0x000fda000780c0ff */
[----:B------:R-:W-:Y:S05]  /*4390*/  @!P0 BRA `(.L_x_129) ;  /* 0x00000000006c8947 */ /* 0x000fea0003800000 */
[----:B------:R-:W-:-:S13]  /*43a0*/  ISETP.NE.AND P0, PT, R20, 0x1, PT ;  /* 0x000000011400780c */ /* 0x000fda0003f05270 */
[----:B------:R-:W0:Y:S01]  /*43b0*/  @P0 LDC.64 R20, c[0x0][0x380] ;  /* 0x0000e000ff140b82 */ /* 0x000e220000000a00 */
[----:B------:R-:W-:Y:S01]  /*43c0*/  @P0 IMAD.WIDE.U32 R22, R25, 0x4, R12 ;  /* 0x0000000419160825 */ /* 0x000fe200078e000c */
[----:B------:R-:W-:-:S05]  /*43d0*/  @P0 IADD3 R24, P1, PT, R9, R25, RZ ;  /* 0x0000001909180210 */ /* 0x000fca0007f3e0ff */
[----:B------:R-:W2:Y:S01]  /*43e0*/  @P0 LDG.E.CONSTANT R22, desc[UR6][R22.64+0x4] ;  /* 0x0000040616160981 */ /* 0x000ea2000c1e9900 */
[----:B------:R-:W-:Y:S02]  /*43f0*/  @P0 IADD3.X R11, PT, PT, RZ, R11, RZ, P1, !PT ;  /* 0x0000000bff0b0210 */ /* 0x000fe40000ffe4ff */
[----:B------:R-:W-:Y:S02]  /*4400*/  LOP3.LUT R9, R10, 0x1, RZ, 0xc0, !PT ;  /* 0x000000010a097812 */ /* 0x000fe400078ec0ff */
[----:B0-----:R-:W-:-:S04]  /*4410*/  @P0 LEA R20, P1, R24, R20, 0x2 ;  /* 0x0000001418140211 */ /* 0x001fc800078210ff */
[----:B------:R-:W-:Y:S02]  /*4420*/  @P0 LEA.HI.X R21, R24, R21, R11, 0x2, P1 ;  /* 0x0000001518150211 */ /* 0x000fe400008f140b */
[----:B------:R-:W-:-:S03]  /*4430*/  ISETP.NE.U32.AND P1, PT, R9, 0x1, PT ;  /* 0x000000010900780c */ /* 0x000fc60003f25070 */
[----:B------:R-:W3:Y:S01]  /*4440*/  @P0 LDG.E.CONSTANT R20, desc[UR6][R20.64+0x4] ;  /* 0x0000040614140981 */ /* 0x000ee2000c1e9900 */
[----:B------:R-:W-:-:S09]  /*4450*/  @P0 IADD3 R25, PT, PT, R25, 0x2, RZ ;  /* 0x0000000219190810 */ /* 0x000fd20007ffe0ff */
[----:B------:R-:W-:-:S06]  /*4460*/  @!P1 IMAD.WIDE.U32 R12, R25, 0x4, R12 ;  /* 0x00000004190c9825 */ /* 0x000fcc00078e000c */
[----:B------:R-:W4:Y:S01]  /*4470*/  @!P1 LDG.E.CONSTANT R12, desc[UR6][R12.64+0x4] ;  /* 0x000004060c0c9981 */ /* 0x000f22000c1e9900 */
[----:B--2---:R-:W-:-:S04]  /*4480*/  @P0 FADD R9, -R7, R22 ;  /* 0x0000001607090221 */ /* 0x004fc80000000100 */
[----:B------:R-:W-:-:S04]  /*4490*/  @P0 FADD R22, -R4, |R9| ;  /* 0x4000000904160221 */ /* 0x000fc80000000100 */
[----:B------:R-:W-:-:S04]  /*44a0*/  @P0 FADD R24, R3, R22 ;  /* 0x0000001603180221 */ /* 0x000fc80000000000 */
[----:B------:R-:W-:-:S04]  /*44b0*/  @P0 FADD R9, -R3, R24 ;  /* 0x0000001803090221 */ /* 0x000fc80000000100 */
[----:B------:R-:W-:Y:S01]  /*44c0*/  @P0 FADD R9, -R22, R9 ;  /* 0x0000000916090221 */ /* 0x000fe20000000100 */
[----:B---3--:R-:W-:-:S04]  /*44d0*/  @P0 FADD R26, -R7, R20 ;  /* 0x00000014071a0221 */ /* 0x008fc80000000100 */
[----:B------:R-:W-:-:S04]  /*44e0*/  @P0 FADD R9, -R9, |R26| ;  /* 0x4000001a09090221 */ /* 0x000fc80000000100 */
[----:B------:R-:W-:-:S04]  /*44f0*/  @P0 FADD R3, R24, R9 ;  /* 0x0000000918030221 */ /* 0x000fc80000000000 */
[----:B------:R-:W-:Y:S01]  /*4500*/  @P0 FADD R24, -R24, R3 ;  /* 0x0000000318180221 */ /* 0x000fe20000000100 */
[----:B----4-:R-:W-:-:S03]  /*4510*/  @!P1 FADD R11, -R7, R12 ;  /* 0x0000000c070b9221 */ /* 0x010fc60000000100 */
[----:B------:R-:W-:-:S04]  /*4520*/  @P0 FADD R4, -R9, R24 ;  /* 0x0000001809040221 */ /* 0x000fc80000000100 */
[----:B------:R-:W-:-:S04]  /*4530*/  @!P1 FADD R4, |R11|, -R4 ;  /* 0x800000040b049221 */ /* 0x000fc80000000200 */
[----:B------:R-:W-:-:S07]  /*4540*/  @!P1 FADD R3, R3, R4 ;  /* 0x0000000403039221 */ /* 0x000fce0000000000 */
.L_x_129:
[----:B------:R-:W-:Y:S01]  /*4550*/  FFMA R9, R3, R2, RZ ;  /* 0x0000000203097223 */ /* 0x000fe200000000ff */
[----:B------:R-:W-:Y:S01]  /*4560*/  BSSY.RECONVERGENT B0, `(.L_x_131) ;  /* 0x0000013000007945 */ /* 0x000fe20003800200 */
[----:B------:R-:W-:-:S03]  /*4570*/  HFMA2 R3, -RZ, RZ, 0, 0 ;  /* 0x00000000ff037431 */ /* 0x000fc600000001ff */
        /* <DEDUP_REMOVED lines=12> */
[----:B------:R-:W-:Y:S01]  /*4640*/  IMAD.MOV.U32 R3, RZ, RZ, R9 ;  /* 0x000000ffff037224 */ /* 0x000fe200078e0009 */
[----:B------:R-:W-:-:S07]  /*4650*/  MOV R12, 0x4670 ;  /* 0x00004670000c7802 */ /* 0x000fce0000000f00 */
[----:B------:R-:W-:Y:S05]  /*4660*/  CALL.REL.NOINC `($__internal_3_$__cuda_sm3x_div_rn_noftz_f32_slowpath) ;  /* 0x0000000800787944 */ /* 0x000fea0003c00000 */
[----:B------:R-:W-:-:S07]  /*4670*/  MOV R3, R0 ;  /* 0x0000000000037202 */ /* 0x000fce0000000f00 */
.L_x_133:
[----:B------:R-:W-:Y:S05]  /*4680*/  BSYNC.RECONVERGENT B1 ;  /* 0x0000000000017941 */ /* 0x000fea0003800200 */
.L_x_132:
[----:B------:R-:W-:Y:S05]  /*4690*/  BSYNC.RECONVERGENT B0 ;  /* 0x0000000000007941 */ /* 0x000fea0003800200 */
.L_x_131:
[----:B------:R-:W0:Y:S01]  /*46a0*/  LDC.64 R12, c[0x0][0x3a0] ;  /* 0x0000e800ff0c7b82 */ /* 0x000e220000000a00 */
[----:B------:R-:W1:Y:S01]  /*46b0*/  LDCU UR4, c[0x0][0x390] ;  /* 0x00007200ff0477ac */ /* 0x000e620008000800 */
[----:B------:R-:W-:Y:S02]  /*46c0*/  IADD3 R7, PT, PT, R8, R5, RZ ;  /* 0x0000000508077210 */ /* 0x000fe40007ffe0ff */
[----:B------:R-:W-:-:S04]  /*46d0*/  IADD3 R5, PT, PT, R5, 0x1, RZ ;  /* 0x0000000105057810 */ /* 0x000fc80007ffe0ff */
[----:B-1----:R-:W-:Y:S01]  /*46e0*/  ISETP.GE.AND P0, PT, R5, UR4, PT ;  /* 0x0000000405007c0c */ /* 0x002fe2000bf06270 */
[----:B0-----:R-:W-:-:S05]  /*46f0*/  IMAD.WIDE R12, R7, 0x4, R12 ;  /* 0x00000004070c7825 */ /* 0x001fca00078e020c */
[----:B------:R0:W-:Y:S07]  /*4700*/  STG.E desc[UR6][R12.64], R3 ;  /* 0x000000030c007986 */ /* 0x0001ee000c101906 */
[----:B------:R-:W-:Y:S05]  /*4710*/  @!P0 BRA `(.L_x_134) ;  /* 0xfffffff400688947 */ /* 0x000fea000383ffff */
[----:B------:R-:W-:Y:S05]  /*4720*/  EXIT ;  /* 0x000000000000794d */ /* 0x000fea0003800000 */
.L_x_87:
[----:B------:R-:W-:Y:S02]  /*4730*/  MOV R4, 0x10 ;  /* 0x0000001000047802 */ /* 0x000fe40000000f00 */
[----:B------:R-:W-:Y:S02]  /*4740*/  MOV R3, 0x1f ;  /* 0x0000001f00037802 */ /* 0x000fe40000000f00 */
[----:B------:R-:W-:-:S07]  /*4750*/  MOV R0, 0xffffffff ;  /* 0xffffffff00007802 */ /* 0x000fce0000000f00 */
[----:B01----:R-:W-:Y:S05]  /*4760*/  WARPSYNC.COLLECTIVE R0, `(.L_x_135) ;  /* 0x0000000000087348 */ /* 0x003fea0003c00000 */
[----:B-1----:R1:W2:Y:S02]  /*4770*/  SHFL.DOWN P3, R11, R7, R4, R3 ;  /* 0x08000004070b7389 */ /* 0x0022a40000060003 */
[----:B012---:R-:W-:Y:S05]  /*4780*/  ENDCOLLECTIVE ;  /* 0x000000000000791b */ /* 0x007fea0003800000 */
.L_x_135:
[----:B------:R-:W-:Y:S01]  /*4790*/  MOV R4, 0x8 ;  /* 0x0000000800047802 */ /* 0x000fe20000000f00 */
[----:B------:R-:W-:-:S05]  /*47a0*/  FADD R12, R11, R7 ;  /* 0x000000070b0c7221 */ /* 0x000fca0000000000 */
[----:B------:R-:W-:-:S07]  /*47b0*/  MOV R7, R12 ;  /* 0x0000000c00077202 */ /* 0x000fce0000000f00 */
[----:B------:R-:W-:Y:S05]  /*47c0*/  WARPSYNC.COLLECTIVE R0, `(.L_x_136) ;  /* 0x0000000000087348 */ /* 0x000fea0003c00000 */
[----:B------:R0:W1:Y:S02]  /*47d0*/  SHFL.DOWN P3, R11, R7, R4, R3 ;  /* 0x08000004070b7389 */ /* 0x0000640000060003 */
[----:B01----:R-:W-:Y:S05]  /*47e0*/  ENDCOLLECTIVE ;  /* 0x000000000000791b */ /* 0x003fea0003800000 */
.L_x_136:
[----:B------:R-:W-:Y:S01]  /*47f0*/  MOV R4, 0x4 ;  /* 0x0000000400047802 */ /* 0x000fe20000000f00 */
[----:B------:R-:W-:-:S04]  /*4800*/  FADD R13, R12, R11 ;  /* 0x0000000b0c0d7221 */ /* 0x000fc80000000000 */
[----:B------:R-:W-:-:S07]  /*4810*/  IMAD.MOV.U32 R7, RZ, RZ, R13 ;  /* 0x000000ffff077224 */ /* 0x000fce00078e000d */
[----:B------:R-:W-:Y:S05]  /*4820*/  WARPSYNC.COLLECTIVE R0, `(.L_x_137) ;  /* 0x0000000000087348 */ /* 0x000fea0003c00000 */
[----:B------:R0:W1:Y:S02]  /*4830*/  SHFL.DOWN P3, R11, R7, R4, R3 ;  /* 0x08000004070b7389 */ /* 0x0000640000060003 */
[----:B01----:R-:W-:Y:S05]  /*4840*/  ENDCOLLECTIVE ;  /* 0x000000000000791b */ /* 0x003fea0003800000 */
.L_x_137:
[----:B------:R-:W-:Y:S01]  /*4850*/  MOV R4, 0x2 ;  /* 0x0000000200047802 */ /* 0x000fe20000000f00 */
[----:B------:R-:W-:-:S05]  /*4860*/  FADD R15, R13, R11 ;  /* 0x0000000b0d0f7221 */ /* 0x000fca0000000000 */
[----:B------:R-:W-:-:S07]  /*4870*/  MOV R7, R15 ;  /* 0x0000000f00077202 */ /* 0x000fce0000000f00 */
[----:B------:R-:W-:Y:S05]  /*4880*/  WARPSYNC.COLLECTIVE R0, `(.L_x_138) ;  /* 0x0000000000087348 */ /* 0x000fea0003c00000 */
[----:B------:R0:W1:Y:S02]  /*4890*/  SHFL.DOWN P3, R11, R7, R4, R3 ;  /* 0x08000004070b7389 */ /* 0x0000640000060003 */
[----:B01----:R-:W-:Y:S05]  /*48a0*/  ENDCOLLECTIVE ;  /* 0x000000000000791b */ /* 0x003fea0003800000 */
.L_x_138:
[----:B------:R-:W-:Y:S01]  /*48b0*/  MOV R4, 0x1 ;  /* 0x0000000100047802 */ /* 0x000fe20000000f00 */
[----:B------:R-:W-:-:S05]  /*48c0*/  FADD R25, R15, R11 ;  /* 0x0000000b0f197221 */ /* 0x000fca0000000000 */
[----:B------:R-:W-:-:S07]  /*48d0*/  MOV R7, R25 ;  /* 0x0000001900077202 */ /* 0x000fce0000000f00 */
[----:B------:R-:W-:Y:S05]  /*48e0*/  WARPSYNC.COLLECTIVE R0, `(.L_x_139) ;  /* 0x0000000000087348 */ /* 0x000fea0003c00000 */
[----:B------:R0:W1:Y:S02]  /*48f0*/  SHFL.DOWN P3, R11, R7, R4, R3 ;  /* 0x08000004070b7389 */ /* 0x0000640000060003 */
[----:B01----:R-:W-:Y:S05]  /*4900*/  ENDCOLLECTIVE ;  /* 0x000000000000791b */ /* 0x003fea0003800000 */
.L_x_139:
[----:B------:R-:W-:Y:S05]  /*4910*/  BRA `(.L_x_140) ;  /* 0xffffffc800007947 */ /* 0x000fea000383ffff */
.L_x_96:
[----:B------:R-:W-:Y:S01]  /*4920*/  HFMA2 R4, -RZ, RZ, 0, 9.5367431640625e-07 ;  /* 0x00000010ff047431 */ /* 0x000fe200000001ff */
[----:B------:R-:W-:Y:S02]  /*4930*/  MOV R3, 0x1f ;  /* 0x0000001f00037802 */ /* 0x000fe40000000f00 */
[----:B------:R-:W-:-:S07]  /*4940*/  MOV R0, 0xffffffff ;  /* 0xffffffff00007802 */ /* 0x000fce0000000f00 */
[----:B0123--:R-:W-:Y:S05]  /*4950*/  WARPSYNC.COLLECTIVE R0, `(.L_x_141) ;  /* 0x0000000000087348 */ /* 0x00ffea0003c00000 */
[----:B0--3--:R0:W3:Y:S02]  /*4960*/  SHFL.DOWN P3, R11, R7, R4, R3 ;  /* 0x08000004070b7389 */ /* 0x0090e40000060003 */
[----:B0123--:R-:W-:Y:S05]  /*4970*/  ENDCOLLECTIVE ;  /* 0x000000000000791b */ /* 0x00ffea0003800000 */
.L_x_141:
[----:B------:R-:W-:Y:S02]  /*4980*/  HFMA2 R4, -RZ, RZ, 0, 4.76837158203125e-07 ;  /* 0x00000008ff047431 */ /* 0x000fe400000001ff */
[----:B------:R-:W-:-:S04]  /*4990*/  FADD R2, R11, R7 ;  /* 0x000000070b027221 */ /* 0x000fc80000000000 */
[----:B------:R-:W-:-:S07]  /*49a0*/  IMAD.MOV.U32 R7, RZ, RZ, R2 ;  /* 0x000000ffff077224 */ /* 0x000fce00078e0002 */
[----:B------:R-:W-:Y:S05]  /*49b0*/  WARPSYNC.COLLECTIVE R0, `(.L_x_142) ;  /* 0x0000000000087348 */ /* 0x000fea0003c00000 */
[----:B------:R0:W1:Y:S02]  /*49c0*/  SHFL.DOWN P3, R11, R7, R4, R3 ;  /* 0x08000004070b7389 */ /* 0x0000640000060003 */
[----:B01----:R-:W-:Y:S05]  /*49d0*/  ENDCOLLECTIVE ;  /* 0x000000000000791b */ /* 0x003fea0003800000 */
.L_x_142:
[----:B------:R-:W-:Y:S02]  /*49e0*/  HFMA2 R4, -RZ, RZ, 0, 2.384185791015625e-07 ;  /* 0x00000004ff047431 */ /* 0x000fe400000001ff */
[----:B------:R-:W-:-:S05]  /*49f0*/  FADD R12, R2, R11 ;  /* 0x0000000b020c7221 */ /* 0x000fca0000000000 */
[----:B------:R-:W-:-:S07]  /*4a00*/  MOV R7, R12 ;  /* 0x0000000c00077202 */ /* 0x000fce0000000f00 */
[----:B------:R-:W-:Y:S05]  /*4a10*/  WARPSYNC.COLLECTIVE R0, `(.L_x_143) ;  /* 0x0000000000087348 */ /* 0x000fea0003c00000 */
[----:B------:R0:W1:Y:S02]  /*4a20*/  SHFL.DOWN P3, R11, R7, R4, R3 ;  /* 0x08000004070b7389 */ /* 0x0000640000060003 */
[----:B01----:R-:W-:Y:S05]  /*4a30*/  ENDCOLLECTIVE ;  /* 0x000000000000791b */ /* 0x003fea0003800000 */
.L_x_143:
[----:B------:R-:W-:Y:S02]  /*4a40*/  HFMA2 R4, -RZ, RZ, 0, 1.1920928955078125e-07 ;  /* 0x00000002ff047431 */ /* 0x000fe400000001ff */
[----:B------:R-:W-:-:S05]  /*4a50*/  FADD R13, R12, R11 ;  /* 0x0000000b0c0d7221 */ /* 0x000fca0000000000 */
[----:B------:R-:W-:-:S07]  /*4a60*/  MOV R7, R13 ;  /* 0x0000000d00077202 */ /* 0x000fce0000000f00 */
[----:B------:R-:W-:Y:S05]  /*4a70*/  WARPSYNC.COLLECTIVE R0, `(.L_x_144) ;  /* 0x0000000000087348 */ /* 0x000fea0003c00000 */
[----:B------:R0:W1:Y:S02]  /*4a80*/  SHFL.DOWN P3, R11, R7, R4, R3 ;  /* 0x08000004070b7389 */ /* 0x0000640000060003 */
[----:B01----:R-:W-:Y:S05]  /*4a90*/  ENDCOLLECTIVE ;  /* 0x000000000000791b */ /* 0x003fea0003800000 */
.L_x_144:
[----:B------:R-:W-:Y:S02]  /*4aa0*/  HFMA2 R4, -RZ, RZ, 0, 5.9604644775390625e-08 ;  /* 0x00000001ff047431 */ /* 0x000fe400000001ff */
[----:B------:R-:W-:-:S05]  /*4ab0*/  FADD R15, R13, R11 ;  /* 0x0000000b0d0f7221 */ /* 0x000fca0000000000 */
[----:B------:R-:W-:-:S07]  /*4ac0*/  MOV R7, R15 ;  /* 0x0000000f00077202 */ /* 0x000fce0000000f00 */
[----:B------:R-:W-:Y:S05]  /*4ad0*/  WARPSYNC.COLLECTIVE R0, `(.L_x_145) ;  /* 0x0000000000087348 */ /* 0x000fea0003c00000 */
[----:B------:R0:W1:Y:S02]  /*4ae0*/  SHFL.DOWN P3, R11, R7, R4, R3 ;  /* 0x08000004070b7389 */ /* 0x0000640000060003 */
[----:B01----:R-:W-:Y:S05]  /*4af0*/  ENDCOLLECTIVE ;  /* 0x000000000000791b */ /* 0x003fea0003800000 */
.L_x_145:
[----:B------:R-:W-:Y:S05]  /*4b00*/  BRA `(.L_x_146) ;  /* 0xffffffcc004c7947 */ /* 0x000fea000383ffff */
.L_x_108:
[----:B------:R-:W-:Y:S01]  /*4b10*/  MOV R4, 0x10 ;  /* 0x0000001000047802 */ /* 0x000fe20000000f00 */
[----:B------:R-:W-:Y:S01]  /*4b20*/  IMAD.MOV.U32 R3, RZ, RZ, 0x1f ;  /* 0x0000001fff037424 */ /* 0x000fe200078e00ff */
[----:B------:R-:W-:-:S07]  /*4b30*/  MOV R0, 0xffffffff ;  /* 0xffffffff00007802 */ /* 0x000fce0000000f00 */
[----:B0123--:R-:W-:Y:S05]  /*4b40*/  WARPSYNC.COLLECTIVE R0, `(.L_x_147) ;  /* 0x0000000000087348 */ /* 0x00ffea0003c00000 */
[----:B---3--:R3:W4:Y:S02]  /*4b50*/  SHFL.DOWN P3, R11, R7, R4, R3 ;  /* 0x08000004070b7389 */ /* 0x0087240000060003 */
[----:B01234-:R-:W-:Y:S05]  /*4b60*/  ENDCOLLECTIVE ;  /* 0x000000000000791b */ /* 0x01ffea0003800000 */
.L_x_147:
[----:B------:R-:W-:Y:S02]  /*4b70*/  HFMA2 R4, -RZ, RZ, 0, 4.76837158203125e-07 ;  /* 0x00000008ff047431 */ /* 0x000fe400000001ff */
[----:B------:R-:W-:-:S05]  /*4b80*/  FADD R28, R11, R7 ;  /* 0x000000070b1c7221 */ /* 0x000fca0000000000 */
[----:B------:R-:W-:-:S07]  /*4b90*/  MOV R7, R28 ;  /* 0x0000001c00077202 */ /* 0x000fce0000000f00 */
[----:B------:R-:W-:Y:S05]  /*4ba0*/  WARPSYNC.COLLECTIVE R0, `(.L_x_148) ;  /* 0x0000000000087348 */ /* 0x000fea0003c00000 */
[----:B------:R0:W1:Y:S02]  /*4bb0*/  SHFL.DOWN P3, R11, R7, R4, R3 ;  /* 0x08000004070b7389 */ /* 0x0000640000060003 */
[----:B01----:R-:W-:Y:S05]  /*4bc0*/  ENDCOLLECTIVE ;  /* 0x000000000000791b */ /* 0x003fea0003800000 */
.L_x_148:
[----:B------:R-:W-:Y:S02]  /*4bd0*/  HFMA2 R4, -RZ, RZ, 0, 2.384185791015625e-07 ;  /* 0x00000004ff047431 */ /* 0x000fe400000001ff */
[----:B------:R-:W-:-:S05]  /*4be0*/  FADD R29, R28, R11 ;  /* 0x0000000b1c1d7221 */ /* 0x000fca0000000000 */
[----:B------:R-:W-:-:S07]  /*4bf0*/  MOV R7, R29 ;  /* 0x0000001d00077202 */ /* 0x000fce0000000f00 */
[----:B------:R-:W-:Y:S05]  /*4c00*/  WARPSYNC.COLLECTIVE R0, `(.L_x_149) ;  /* 0x0000000000087348 */ /* 0x000fea0003c00000 */
[----:B------:R0:W1:Y:S02]  /*4c10*/  SHFL.DOWN P3, R11, R7, R4, R3 ;  /* 0x08000004070b7389 */ /* 0x0000640000060003 */
[----:B01----:R-:W-:Y:S05]  /*4c20*/  ENDCOLLECTIVE ;  /* 0x000000000000791b */ /* 0x003fea0003800000 */
.L_x_149:
[----:B------:R-:W-:Y:S02]  /*4c30*/  HFMA2 R4, -RZ, RZ, 0, 1.1920928955078125e-07 ;  /* 0x00000002ff047431 */ /* 0x000fe400000001ff */
[----:B------:R-:W-:-:S05]  /*4c40*/  FADD R29, R29, R11 ;  /* 0x0000000b1d1d7221 */ /* 0x000fca0000000000 */
[----:B------:R-:W-:-:S07]  /*4c50*/  MOV R7, R29 ;  /* 0x0000001d00077202 */ /* 0x000fce0000000f00 */
[----:B------:R-:W-:Y:S05]  /*4c60*/  WARPSYNC.COLLECTIVE R0, `(.L_x_150) ;  /* 0x0000000000087348 */ /* 0x000fea0003c00000 */
[----:B------:R0:W1:Y:S02]  /*4c70*/  SHFL.DOWN P3, R11, R7, R4, R3 ;  /* 0x08000004070b7389 */ /* 0x0000640000060003 */
[----:B01----:R-:W-:Y:S05]  /*4c80*/  ENDCOLLECTIVE ;  /* 0x000000000000791b */ /* 0x003fea0003800000 */
.L_x_150:
[----:B------:R-:W-:Y:S02]  /*4c90*/  IMAD.MOV.U32 R4, RZ, RZ, 0x1 ;  /* 0x00000001ff047424 */ /* 0x000fe400078e00ff */
[----:B------:R-:W-:-:S05]  /*4ca0*/  FADD R28, R29, R11 ;  /* 0x0000000b1d1c7221 */ /* 0x000fca0000000000 */
[----:B------:R-:W-:-:S07]  /*4cb0*/  MOV R7, R28 ;  /* 0x0000001c00077202 */ /* 0x000fce0000000f00 */
[----:B------:R-:W-:Y:S05]  /*4cc0*/  WARPSYNC.COLLECTIVE R0, `(.L_x_151) ;  /* 0x0000000000087348 */ /* 0x000fea0003c00000 */
[----:B------:R0:W1:Y:S02]  /*4cd0*/  SHFL.DOWN P3, R11, R7, R4, R3 ;  /* 0x08000004070b7389 */ /* 0x0000640000060003 */
[----:B01----:R-:W-:Y:S05]  /*4ce0*/  ENDCOLLECTIVE ;  /* 0x000000000000791b */ /* 0x003fea0003800000 */
.L_x_151:
[----:B------:R-:W-:Y:S05]  /*4cf0*/  BRA `(.L_x_152) ;  /* 0xffffffd400987947 */ /* 0x000fea000383ffff */
        .weak           $__internal_2_$__cuda_sm20_rcp_rn_f32_slowpath
        .type           $__internal_2_$__cuda_sm20_rcp_rn_f32_slowpath,@function
        .size           $__internal_2_$__cuda_sm20_rcp_rn_f32_slowpath,($__internal_3_$__cuda_sm3x_div_rn_noftz_f32_slowpath - $__internal_2_$__cuda_sm20_rcp_rn_f32_slowpath)
$__internal_2_$__cuda_sm20_rcp_rn_f32_slowpath:
[----:B------:R-:W-:-:S04]  /*4d00*/  SHF.L.U32 R0, R4, 0x1, RZ ;  /* 0x0000000104007819 */ /* 0x000fc800000006ff */
[----:B------:R-:W-:Y:S02]  /*4d10*/  SHF.R.U32.HI R3, RZ, 0x18, R0 ;  /* 0x00000018ff037819 */ /* 0x000fe40000011600 */
[----:B------:R-:W-:Y:S02]  /*4d20*/  MOV R0, R4 ;  /* 0x0000000400007202 */ /* 0x000fe40000000f00 */
        /* <DEDUP_REMOVED lines=13> */
.L_x_153:
        /* <DEDUP_REMOVED lines=29> */
[----:B------:R-:W-:-:S05]  /*4fd0*/  @!P0 VIADD R3, R3, 0x1 ;  /* 0x0000000103038836 */ /* 0x000fca0000000000 */
[----:B------:R-:W-:-:S04]  /*4fe0*/  @!P1 SHF.L.U32 R3, R3, 0x1, RZ ;  /* 0x0000000103039819 */ /* 0x000fc800000006ff */
[----:B------:R-:W-:Y:S01]  /*4ff0*/  LOP3.LUT R3, R3, 0x80000000, R0, 0xf8, !PT ;  /* 0x8000000003037812 */ /* 0x000fe200078ef800 */
[----:B------:R-:W-:Y:S06]  /*5000*/  BRA `(.L_x_154) ;  /* 0x0000000000047947 */ /* 0x000fec0003800000 */
.L_x_155:
[----:B------:R2:W3:Y:S02]  /*5010*/  MUFU.RCP R3, R0 ;  /* 0x0000000000037308 */ /* 0x0004e40000001000 */
.L_x_154:
[----:B-1-3--:R-:W-:Y:S02]  /*5020*/  MOV R6, R3 ;  /* 0x0000000300067202 */ /* 0x00afe40000000f00 */
[----:B------:R-:W-:-:S04]  /*5030*/  MOV R3, 0x0 ;  /* 0x0000000000037802 */ /* 0x000fc80000000f00 */
[----:B0-2---:R-:W-:Y:S05]  /*5040*/  RET.REL.NODEC R2 `(cci_batch_f32) ;  /* 0xffffffac02ec7950 */ /* 0x005fea0003c3ffff */
        .weak           $__internal_3_$__cuda_sm3x_div_rn_noftz_f32_slowpath
        .type           $__internal_3_$__cuda_sm3x_div_rn_noftz_f32_slowpath,@function
        .size           $__internal_3_$__cuda_sm3x_div_rn_noftz_f32_slowpath,(.L_x_171 - $__internal_3_$__cuda_sm3x_div_rn_noftz_f32_slowpath)
$__internal_3_$__cuda_sm3x_div_rn_noftz_f32_slowpath:
        /* <DEDUP_REMOVED lines=27> */
[----:B------:R-:W-:Y:S02]  /*5200*/  ISETP.GE.AND P0, PT, R9, RZ, PT ;  /* 0x000000ff0900720c */ /* 0x000fe40003f06270 */
[----:B------:R-:W-:-:S11]  /*5210*/  ISETP.GE.AND P2, PT, R13, RZ, PT ;  /* 0x000000ff0d00720c */ /* 0x000fd60003f46270 */
[----:B------:R-:W-:Y:S01]  /*5220*/  @P0 MOV R7, RZ ;  /* 0x000000ff00070202 */ /* 0x000fe20000000f00 */
[----:B------:R-:W-:Y:S01]  /*5230*/  @!P0 FFMA R0, R0, 1.84467440737095516160e+19, RZ ;  /* 0x5f80000000008823 */ /* 0x000fe200000000ff */
[----:B------:R-:W-:Y:S01]  /*5240*/  @!P0 MOV R7, 0xffffffc0 ;  /* 0xffffffc000078802 */ /* 0x000fe20000000f00 */
[----:B------:R-:W-:-:S03]  /*5250*/  @!P2 FFMA R3, R3, 1.84467440737095516160e+19, RZ ;  /* 0x5f8000000303a823 */ /* 0x000fc600000000ff */
[----:B------:R-:W-:-:S07]  /*5260*/  @!P2 IADD3 R7, PT, PT, R7, 0x40, RZ ;  /* 0x000000400707a810 */ /* 0x000fce0007ffe0ff */
.L_x_157:
[----:B------:R-:W-:Y:S01]  /*5270*/  LEA R28, R4, 0xc0800000, 0x17 ;  /* 0xc0800000041c7811 */ /* 0x000fe200078eb8ff */
[----:B------:R-:W-:Y:S01]  /*5280*/  BSSY.RECONVERGENT B3, `(.L_x_162) ;  /* 0x0000036000037945 */ /* 0x000fe20003800200 */
[----:B------:R-:W-:-:S03]  /*5290*/  IADD3 R11, PT, PT, R11, -0x7f, RZ ;  /* 0xffffff810b0b7810 */ /* 0x000fc60007ffe0ff */
[----:B------:R-:W-:Y:S02]  /*52a0*/  IMAD.IADD R13, R3, 0x1, -R28 ;  /* 0x00000001030d7824 */ /* 0x000fe400078e0a1c */
[----:B------:R-:W-:Y:S02]  /*52b0*/  IMAD R0, R11, -0x800000, R0 ;  /* 0xff8000000b007824 */ /* 0x000fe400078e0200 */
[----:B------:R-:W0:Y:S01]  /*52c0*/  MUFU.RCP R28, R13 ;  /* 0x0000000d001c7308 */ /* 0x000e220000001000 */
[----:B------:R-:W-:-:S04]  /*52d0*/  FADD.FTZ R3, -R13, -RZ ;  /* 0x800000ff0d037221 */ /* 0x000fc80000010100 */
[----:B0-----:R-:W-:-:S04]  /*52e0*/  FFMA R9, R28, R3, 1 ;  /* 0x3f8000001c097423 */ /* 0x001fc80000000003 */
[----:B------:R-:W-:Y:S01]  /*52f0*/  FFMA R9, R28, R9, R28 ;  /* 0x000000091c097223 */ /* 0x000fe2000000001c */
[----:B------:R-:W-:-:S03]  /*5300*/  IADD3 R28, PT, PT, R11, 0x7f, -R4 ;  /* 0x0000007f0b1c7810 */ /* 0x000fc60007ffe804 */
[----:B------:R-:W-:-:S04]  /*5310*/  FFMA R11, R0, R9, RZ ;  /* 0x00000009000b7223 */ /* 0x000fc800000000ff */
[----:B------:R-:W-:-:S04]  /*5320*/  FFMA R4, R3, R11, R0 ;  /* 0x0000000b03047223 */ /* 0x000fc80000000000 */
[----:B------:R-:W-:Y:S01]  /*5330*/  FFMA R4, R9, R4, R11 ;  /* 0x0000000409047223 */ /* 0x000fe2000000000b */
[----:B------:R-:W-:-:S03]  /*5340*/  IADD3 R11, PT, PT, R28, R7, RZ ;  /* 0x000000071c0b7210 */ /* 0x000fc60007ffe0ff */
[----:B------:R-:W-:-:S04]  /*5350*/  FFMA R3, R3, R4, R0 ;  /* 0x0000000403037223 */ /* 0x000fc80000000000 */
        /* <DEDUP_REMOVED lines=14> */
[CCC-:B------:R-:W-:Y:S01]  /*5440*/  FFMA.RZ R11, R9.reuse, R3.reuse, R4.reuse ;  /* 0x00000003090b7223 */ /* 0x1c0fe2000000c004 */
[CCC-:B------:R-:W-:Y:S01]  /*5450*/  FFMA.RP R13, R9.reuse, R3.reuse, R4.reuse ;  /* 0x00000003090d7223 */ /* 0x1c0fe20000008004 */
[----:B------:R-:W-:Y:S01]  /*5460*/  FFMA.RM R4, R9, R3, R4 ;  /* 0x0000000309047223 */ /* 0x000fe20000004004 */
[----:B------:R-:W-:Y:S02]  /*5470*/  IADD3 R3, PT, PT, R7, 0x20, RZ ;  /* 0x0000002007037810 */ /* 0x000fe40007ffe0ff */
[----:B------:R-:W-:Y:S02]  /*5480*/  LOP3.LUT R11, R11, 0x7fffff, RZ, 0xc0, !PT ;  /* 0x007fffff0b0b7812 */ /* 0x000fe400078ec0ff */
[----:B------:R-:W-:Y:S02]  /*5490*/  ISETP.NE.AND P3, PT, R7, RZ, PT ;  /* 0x000000ff0700720c */ /* 0x000fe40003f65270 */
[----:B------:R-:W-:Y:S02]  /*54a0*/  LOP3.LUT R28, R11, 0x800000, RZ, 0xfc, !PT ;  /* 0x008000000b1c7812 */ /* 0x000fe400078efcff */
[----:B------:R-:W-:-:S02]  /*54b0*/  ISETP.NE.AND P2, PT, R7, RZ, PT ;  /* 0x000000ff0700720c */ /* 0x000fc40003f45270 */
        /* <DEDUP_REMOVED lines=14> */
.L_x_164:
[----:B------:R-:W-:-:S04]  /*55a0*/  LOP3.LUT R0, R0, 0x80000000, RZ, 0xc0, !PT ;  /* 0x8000000000007812 */ /* 0x000fc800078ec0ff */
[----:B------:R-:W-:Y:S01]  /*55b0*/  LOP3.LUT R0, R0, 0x7f800000, RZ, 0xfc, !PT ;  /* 0x7f80000000007812 */ /* 0x000fe200078efcff */
[----:B------:R-:W-:Y:S06]  /*55c0*/  BRA `(.L_x_165) ;  /* 0x0000000000047947 */ /* 0x000fec0003800000 */
.L_x_163:
[----:B------:R-:W-:-:S07]  /*55d0*/  LEA R0, R11, R0, 0x17 ;  /* 0x000000000b007211 */ /* 0x000fce00078eb8ff */
.L_x_165:
[----:B------:R-:W-:Y:S05]  /*55e0*/  BSYNC.RECONVERGENT B3 ;  /* 0x0000000000037941 */ /* 0x000fea0003800200 */
.L_x_162:
[----:B------:R-:W-:Y:S05]  /*55f0*/  BRA `(.L_x_166) ;  /* 0x0000000000207947 */ /* 0x000fea0003800000 */
.L_x_161:
[----:B------:R-:W-:-:S04]  /*5600*/  LOP3.LUT R0, R3, 0x80000000, R0, 0x48, !PT ;  /* 0x8000000003007812 */ /* 0x000fc800078e4800 */
[----:B------:R-:W-:Y:S01]  /*5610*/  LOP3.LUT R0, R0, 0x7f800000, RZ, 0xfc, !PT ;  /* 0x7f80000000007812 */ /* 0x000fe200078efcff */
[----:B------:R-:W-:Y:S06]  /*5620*/  BRA `(.L_x_166) ;  /* 0x0000000000147947 */ /* 0x000fec0003800000 */
.L_x_160:
[----:B------:R-:W-:Y:S01]  /*5630*/  LOP3.LUT R0, R3, 0x80000000, R0, 0x48, !PT ;  /* 0x8000000003007812 */ /* 0x000fe200078e4800 */
[----:B------:R-:W-:Y:S06]  /*5640*/  BRA `(.L_x_166) ;  /* 0x00000000000c7947 */ /* 0x000fec0003800000 */
.L_x_159:
[----:B------:R-:W0:Y:S01]  /*5650*/  MUFU.RSQ R0, -QNAN ;  /* 0xffc0000000007908 */ /* 0x000e220000001400 */
[----:B------:R-:W-:Y:S05]  /*5660*/  BRA `(.L_x_166) ;  /* 0x0000000000047947 */ /* 0x000fea0003800000 */
.L_x_158:
[----:B------:R-:W-:-:S07]  /*5670*/  FADD.FTZ R0, R0, R3 ;  /* 0x0000000300007221 */ /* 0x000fce0000010000 */
.L_x_166:
[----:B------:R-:W-:Y:S05]  /*5680*/  BSYNC.RECONVERGENT B2 ;  /* 0x0000000000027941 */ /* 0x000fea0003800200 */
.L_x_156:
[----:B------:R-:W-:-:S04]  /*5690*/  HFMA2 R13, -RZ, RZ, 0, 0 ;  /* 0x00000000ff0d7431 */ /* 0x000fc800000001ff */
[----:B0-----:R-:W-:Y:S05]  /*56a0*/  RET.REL.NODEC R12 `(cci_batch_f32) ;  /* 0xffffffa80c547950 */ /* 0x001fea0003c3ffff */
.L_x_167:
        /* <DEDUP_REMOVED lines=13> */
.L_x_171:


//--------------------- .nv.shared.reserved.0     --------------------------
	.section	.nv.shared.reserved.0,"aw",@nobits
	.weak		__nv_reservedSMEM_offset_0_alias
	.size		__nv_reservedSMEM_offset_0_alias, 0, 64
	.other		__nv_reservedSMEM_offset_0_alias,@"STO_CUDA_RESERVED_SHARED STV_DEFAULT"
__nv_reservedSMEM_offset_0_alias:
	.zero		0
	.zero		64


//--------------------- .nv.shared.cci_batch_f32  --------------------------
	.section	.nv.shared.cci_batch_f32,"aw",@nobits
	.sectionflags	@""
	.align	4
.nv.shared.cci_batch_f32:
	.zero		9348


//--------------------- .nv.constant0.cci_many_series_one_param_f32 --------------------------
	.section	.nv.constant0.cci_many_series_one_param_f32,"a",@progbits
	.sectionflags	@""
	.align	4
.nv.constant0.cci_many_series_one_param_f32:
	.zero		936


//--------------------- .nv.constant0.cci_batch_f32 --------------------------
	.section	.nv.constant0.cci_batch_f32,"a",@progbits
	.sectionflags	@""
	.align	4
.nv.constant0.cci_batch_f32:
	.zero		936


//--------------------- SYMBOLS --------------------------

	.type		.nv.reservedSmem.offset0,@object
	.size		.nv.reservedSmem.offset0,0x4
	.type		.nv.reservedSmem.cap,@object
	.size		.nv.reservedSmem.cap,0x4
